	.target	sm_90a

	.elftype	@"ET_EXEC"


//--------------------- .note.nv.tkinfo           --------------------------
	.section	.note.nv.tkinfo,"",@"SHT_NOTE"
	.sectionflags	@"SHF_NOTE_NV_TKINFO"
	.tkinfo
        /*0018*/ 	.word	0x00000002
        /*0030*/ 	.string	""
        /*0030*/ 	.string	"ptxas"
        /*0030*/ 	.string	"Cuda compilation tools, release 13.0, V13.0.88"
        /*0030*/ 	.string	"Build cuda_13.0.r13.0/compiler.36424714_0"
        /*0030*/ 	.string	"-arch sm_90a -m 64 "



//--------------------- .note.nv.cuinfo           --------------------------
	.section	.note.nv.cuinfo,"",@"SHT_NOTE"
	.sectionflags	@"SHF_NOTE_NV_CUINFO"
        /*0018*/ 	.short	0x0002
        /*001a*/ 	.short	0x005a
        /*001c*/ 	.short	0x0082
	.zero		2


//--------------------- .nv.info                  --------------------------
	.section	.nv.info,"",@"SHT_CUDA_INFO"
	.align	4


	//----- nvinfo : EIATTR_REGCOUNT
	.align		4
        /*0000*/ 	.byte	0x04, 0x2f
        /*0002*/ 	.short	(.L_15 - .L_14)
	.align		4
.L_14:
        /*0004*/ 	.word	index@(_ZN7cutlass13device_kernelINS_4gemm6kernel13GemmUniversalIN4cute5tupleIJiiiiEEENS1_10collective13CollectiveMmaINS1_34MainloopSm90TmaGmmaWarpSpecializedILi2ENS5_IJNS4_1CILi1EEESB_SB_EEENS1_35KernelTmaWarpSpecializedCooperativeEEENS5_IJNSA_ILi128EEENSA_ILi240EEESF_EEENS_6half_tENS5_IJlSB_lEEESI_SJ_NS4_8TiledMMAINS4_8MMA_AtomIJNS4_4SM904GMMA25MMA_64x16x16_F32F16F16_SSILNSN_5MajorE0ELSP_0ELNSN_7ScaleInE1ELSQ_1EEEEEENS4_6LayoutINS5_IJNSA_ILi2EEESB_SB_EEENS5_IJSB_NSA_ILi0EEESW_EEEEENS5_IJNS4_10UnderscoreESZ_SZ_EEEEENS4_13SM90_TMA_LOADENS4_14ComposedLayoutINS4_7SwizzleILi3ELi4ELi3EEENS4_18smem_ptr_flag_bitsILi16EEENST_INS5_IJNSA_ILi8EEENSA_ILi64EEEEEENS5_IJS19_SB_EEEEEEEvNS4_8identityES12_S1D_vS1E_EENS_8epilogue10collective6detail29Sm90TmaWarpSpecializedAdapterINS1H_15DefaultEpilogueISI_SJ_SJ_NS1G_6thread17LinearCombinationISI_Li1EffLNS1L_9ScaleType4KindE0ELNS_15FloatRoundStyleE2ESI_EENS1_15EpilogueDefaultEEEEEvvEEEEvNT_6ParamsE)
        /*0008*/ 	.word	0x000000a8


	//----- nvinfo : EIATTR_FRAME_SIZE
	.align		4
.L_15:
        /*000c*/ 	.byte	0x04, 0x11
        /*000e*/ 	.short	(.L_17 - .L_16)
	.align		4
.L_16:
        /*0010*/ 	.word	index@(_ZN7cutlass13device_kernelINS_4gemm6kernel13GemmUniversalIN4cute5tupleIJiiiiEEENS1_10collective13CollectiveMmaINS1_34MainloopSm90TmaGmmaWarpSpecializedILi2ENS5_IJNS4_1CILi1EEESB_SB_EEENS1_35KernelTmaWarpSpecializedCooperativeEEENS5_IJNSA_ILi128EEENSA_ILi240EEESF_EEENS_6half_tENS5_IJlSB_lEEESI_SJ_NS4_8TiledMMAINS4_8MMA_AtomIJNS4_4SM904GMMA25MMA_64x16x16_F32F16F16_SSILNSN_5MajorE0ELSP_0ELNSN_7ScaleInE1ELSQ_1EEEEEENS4_6LayoutINS5_IJNSA_ILi2EEESB_SB_EEENS5_IJSB_NSA_ILi0EEESW_EEEEENS5_IJNS4_10UnderscoreESZ_SZ_EEEEENS4_13SM90_TMA_LOADENS4_14ComposedLayoutINS4_7SwizzleILi3ELi4ELi3EEENS4_18smem_ptr_flag_bitsILi16EEENST_INS5_IJNSA_ILi8EEENSA_ILi64EEEEEENS5_IJS19_SB_EEEEEEEvNS4_8identityES12_S1D_vS1E_EENS_8epilogue10collective6detail29Sm90TmaWarpSpecializedAdapterINS1H_15DefaultEpilogueISI_SJ_SJ_NS1G_6thread17LinearCombinationISI_Li1EffLNS1L_9ScaleType4KindE0ELNS_15FloatRoundStyleE2ESI_EENS1_15EpilogueDefaultEEEEEvvEEEEvNT_6ParamsE)
        /*0014*/ 	.word	0x00000000


	//----- nvinfo : EIATTR_MIN_STACK_SIZE
	.align		4
.L_17:
        /*0018*/ 	.byte	0x04, 0x12
        /*001a*/ 	.short	(.L_19 - .L_18)
	.align		4
.L_18:
        /*001c*/ 	.word	index@(_ZN7cutlass13device_kernelINS_4gemm6kernel13GemmUniversalIN4cute5tupleIJiiiiEEENS1_10collective13CollectiveMmaINS1_34MainloopSm90TmaGmmaWarpSpecializedILi2ENS5_IJNS4_1CILi1EEESB_SB_EEENS1_35KernelTmaWarpSpecializedCooperativeEEENS5_IJNSA_ILi128EEENSA_ILi240EEESF_EEENS_6half_tENS5_IJlSB_lEEESI_SJ_NS4_8TiledMMAINS4_8MMA_AtomIJNS4_4SM904GMMA25MMA_64x16x16_F32F16F16_SSILNSN_5MajorE0ELSP_0ELNSN_7ScaleInE1ELSQ_1EEEEEENS4_6LayoutINS5_IJNSA_ILi2EEESB_SB_EEENS5_IJSB_NSA_ILi0EEESW_EEEEENS5_IJNS4_10UnderscoreESZ_SZ_EEEEENS4_13SM90_TMA_LOADENS4_14ComposedLayoutINS4_7SwizzleILi3ELi4ELi3EEENS4_18smem_ptr_flag_bitsILi16EEENST_INS5_IJNSA_ILi8EEENSA_ILi64EEEEEENS5_IJS19_SB_EEEEEEEvNS4_8identityES12_S1D_vS1E_EENS_8epilogue10collective6detail29Sm90TmaWarpSpecializedAdapterINS1H_15DefaultEpilogueISI_SJ_SJ_NS1G_6thread17LinearCombinationISI_Li1EffLNS1L_9ScaleType4KindE0ELNS_15FloatRoundStyleE2ESI_EENS1_15EpilogueDefaultEEEEEvvEEEEvNT_6ParamsE)
        /*0020*/ 	.word	0x00000000
.L_19:


//--------------------- .nv.compat                --------------------------
	.section	.nv.compat,"",@"SHT_CUDA_COMPAT_INFO"
	.align	4
        /*0000*/ 	.byte	0x02, 0x09, 0x01, 0x00, 0x02, 0x02, 0x04, 0x00, 0x02, 0x05, 0x05, 0x00, 0x03, 0x07, 0x01, 0x01
        /*0010*/ 	.byte	0x02, 0x03, 0x01, 0x00, 0x02, 0x06, 0x01, 0x00, 0x04, 0x0b, 0x08, 0x00, 0x00, 0x00, 0x00, 0x00
        /*0020*/ 	.byte	0x00, 0x00, 0x00, 0x00


//--------------------- .nv.info._ZN7cutlass13device_kernelINS_4gemm6kernel13GemmUniversalIN4cute5tupleIJiiiiEEENS1_10collective13CollectiveMmaINS1_34MainloopSm90TmaGmmaWarpSpecializedILi2ENS5_IJNS4_1CILi1EEESB_SB_EEENS1_35KernelTmaWarpSpecializedCooperativeEEENS5_IJNSA_ILi128EEENSA_ILi240EEESF_EEENS_6half_tENS5_IJlSB_lEEESI_SJ_NS4_8TiledMMAINS4_8MMA_AtomIJNS4_4SM904GMMA25MMA_64x16x16_F32F16F16_SSILNSN_5MajorE0ELSP_0ELNSN_7ScaleInE1ELSQ_1EEEEEENS4_6LayoutINS5_IJNSA_ILi2EEESB_SB_EEENS5_IJSB_NSA_ILi0EEESW_EEEEENS5_IJNS4_10UnderscoreESZ_SZ_EEEEENS4_13SM90_TMA_LOADENS4_14ComposedLayoutINS4_7SwizzleILi3ELi4ELi3EEENS4_18smem_ptr_flag_bitsILi16EEENST_INS5_IJNSA_ILi8EEENSA_ILi64EEEEEENS5_IJS19_SB_EEEEEEEvNS4_8identityES12_S1D_vS1E_EENS_8epilogue10collective6detail29Sm90TmaWarpSpecializedAdapterINS1H_15DefaultEpilogueISI_SJ_SJ_NS1G_6thread17LinearCombinationISI_Li1EffLNS1L_9ScaleType4KindE0ELNS_15FloatRoundStyleE2ESI_EENS1_15EpilogueDefaultEEEEEvvEEEEvNT_6ParamsE --------------------------
	.section	.nv.info._ZN7cutlass13device_kernelINS_4gemm6kernel13GemmUniversalIN4cute5tupleIJiiiiEEENS1_10collective13CollectiveMmaINS1_34MainloopSm90TmaGmmaWarpSpecializedILi2ENS5_IJNS4_1CILi1EEESB_SB_EEENS1_35KernelTmaWarpSpecializedCooperativeEEENS5_IJNSA_ILi128EEENSA_ILi240EEESF_EEENS_6half_tENS5_IJlSB_lEEESI_SJ_NS4_8TiledMMAINS4_8MMA_AtomIJNS4_4SM904GMMA25MMA_64x16x16_F32F16F16_SSILNSN_5MajorE0ELSP_0ELNSN_7ScaleInE1ELSQ_1EEEEEENS4_6LayoutINS5_IJNSA_ILi2EEESB_SB_EEENS5_IJSB_NSA_ILi0EEESW_EEEEENS5_IJNS4_10UnderscoreESZ_SZ_EEEEENS4_13SM90_TMA_LOADENS4_14ComposedLayoutINS4_7SwizzleILi3ELi4ELi3EEENS4_18smem_ptr_flag_bitsILi16EEENST_INS5_IJNSA_ILi8EEENSA_ILi64EEEEEENS5_IJS19_SB_EEEEEEEvNS4_8identityES12_S1D_vS1E_EENS_8epilogue10collective6detail29Sm90TmaWarpSpecializedAdapterINS1H_15DefaultEpilogueISI_SJ_SJ_NS1G_6thread17LinearCombinationISI_Li1EffLNS1L_9ScaleType4KindE0ELNS_15FloatRoundStyleE2ESI_EENS1_15EpilogueDefaultEEEEEvvEEEEvNT_6ParamsE,"",@"SHT_CUDA_INFO"
	.sectionflags	@""
	.align	4


	//----- nvinfo : EIATTR_CUDA_API_VERSION
	.align		4
        /*0000*/ 	.byte	0x04, 0x37
        /*0002*/ 	.short	(.L_21 - .L_20)
.L_20:
        /*0004*/ 	.word	0x00000082


	//----- nvinfo : EIATTR_KPARAM_INFO
	.align		4
.L_21:
        /*0008*/ 	.byte	0x04, 0x17
        /*000a*/ 	.short	(.L_23 - .L_22)
.L_22:
        /*000c*/ 	.word	0x00000000
        /*0010*/ 	.short	0x0000
        /*0012*/ 	.short	0x0070
        /*0014*/ 	.byte	0x00, 0xf0, 0x01, 0x10


	//----- nvinfo : EIATTR_SPARSE_MMA_MASK
	.align		4
.L_23:
        /*0018*/ 	.byte	0x03, 0x50
        /*001a*/ 	.short	0x0000


	//----- nvinfo : EIATTR_MAXREG_COUNT
	.align		4
        /*001c*/ 	.byte	0x03, 0x1b
        /*001e*/ 	.short	0x00a8


	//----- nvinfo : EIATTR_NUM_BARRIERS
	.align		4
        /*0020*/ 	.byte	0x02, 0x4c
        /*0022*/ 	.byte	0x01
	.zero		1


	//----- nvinfo : EIATTR_EXTERNS
	.align		4
        /*0024*/ 	.byte	0x04, 0x0f
        /*0026*/ 	.short	(.L_25 - .L_24)


	//   ....[0]....
	.align		4
.L_24:
        /*0028*/ 	.word	index@(__assertfail)


	//----- nvinfo : EIATTR_MERCURY_ISA_VERSION
	.align		4
.L_25:
        /*002c*/ 	.byte	0x03, 0x5f
        /*002e*/ 	.short	0x0101


	//----- nvinfo : EIATTR_INT_WARP_WIDE_INSTR_OFFSETS
	.align		4
        /*0030*/ 	.byte	0x04, 0x31
        /*0032*/ 	.short	(.L_27 - .L_26)


	//   ....[0]....
.L_26:
        /*0034*/ 	.word	0x00000370


	//   ....[1]....
        /*0038*/ 	.word	0x000003a0


	//   ....[2]....
        /*003c*/ 	.word	0x00000480


	//----- nvinfo : EIATTR_COOP_GROUP_MASK_REGIDS
	.align		4
.L_27:
        /*0040*/ 	.byte	0x04, 0x29
        /*0042*/ 	.short	(.L_29 - .L_28)


	//   ....[0]....
.L_28:
        /*0044*/ 	.word	0xffffffff


	//   ....[1]....
        /*0048*/ 	.word	0xffffffff


	//   ....[2]....
        /*004c*/ 	.word	0xffffffff


	//   ....[3]....
        /*0050*/ 	.word	0xffffffff


	//   ....[4]....
        /*0054*/ 	.word	0xffffffff


	//----- nvinfo : EIATTR_COOP_GROUP_INSTR_OFFSETS
	.align		4
.L_29:
        /*0058*/ 	.byte	0x04, 0x28
        /*005a*/ 	.short	(.L_31 - .L_30)


	//   ....[0]....
.L_30:
        /*005c*/ 	.word	0x00000060


	//   ....[1]....
        /*0060*/ 	.word	0x00000070


	//   ....[2]....
        /*0064*/ 	.word	0x00000130


	//   ....[3]....
        /*0068*/ 	.word	0x00000280


	//   ....[4]....
        /*006c*/ 	.word	0x00000f30


	//----- nvinfo : EIATTR_REG_RECONFIG
	.align		4
.L_31:
        /*0070*/ 	.byte	0x01, 0x54
	.zero		2


	//----- nvinfo : EIATTR_SYSCALL_OFFSETS
	.align		4
        /*0074*/ 	.byte	0x04, 0x46
        /*0076*/ 	.short	(.L_33 - .L_32)


	//   ....[0]....
.L_32:
        /*0078*/ 	.word	0x000010f0


	//----- nvinfo : EIATTR_MBARRIER_INSTR_OFFSETS
	.align		4
.L_33:
        /*007c*/ 	.byte	0x04, 0x39
        /*007e*/ 	.short	(.L_35 - .L_34)


	//   ....[0]....
.L_34:
        /*0080*/ 	.word	0x00000230
        /*0084*/ 	.word	0x000000ff
        /*0088*/ 	.word	0x00000000
        /*008c*/ 	.short	0x0100
        /*008e*/ 	.byte	0x08
	.zero		1


	//   ....[1]....
        /*0090*/ 	.word	0x00000240
        /*0094*/ 	.word	0x000000ff
        /*0098*/ 	.word	0x00000010
        /*009c*/ 	.short	0x0100
        /*009e*/ 	.byte	0x08
	.zero		1


	//   ....[2]....
        /*00a0*/ 	.word	0x00000250
        /*00a4*/ 	.word	0x000000ff
        /*00a8*/ 	.word	0x00000008
        /*00ac*/ 	.short	0x0100
        /*00ae*/ 	.byte	0x08
	.zero		1


	//   ....[3]....
        /*00b0*/ 	.word	0x00000260
        /*00b4*/ 	.word	0x000000ff
        /*00b8*/ 	.word	0x00000018
        /*00bc*/ 	.short	0x0100
        /*00be*/ 	.byte	0x08
	.zero		1


	//   ....[4]....
        /*00c0*/ 	.word	0x000004f0
        /*00c4*/ 	.word	0x000000ff
        /*00c8*/ 	.word	0x00000030
        /*00cc*/ 	.short	0x0100
        /*00ce*/ 	.byte	0x06
	.zero		1


	//   ....[5]....
        /*00d0*/ 	.word	0x00000550
        /*00d4*/ 	.word	0x000000ff
        /*00d8*/ 	.word	0x00000038
        /*00dc*/ 	.short	0x0100
        /*00de*/ 	.byte	0x06
	.zero		1


	//   ....[6]....
        /*00e0*/ 	.word	0x00001170
        /*00e4*/ 	.word	0x00000003
        /*00e8*/ 	.word	0x00000000
        /*00ec*/ 	.short	0x010a
        /*00ee*/ 	.byte	0x3f
	.zero		1


	//   ....[7]....
        /*00f0*/ 	.word	0x000011b0
        /*00f4*/ 	.word	0x00000003
        /*00f8*/ 	.word	0x00000000
        /*00fc*/ 	.short	0x010a
        /*00fe*/ 	.byte	0x3f
	.zero		1


	//   ....[8]....
        /*0100*/ 	.word	0x00004650
        /*0104*/ 	.word	0x000000ff
        /*0108*/ 	.word	0x00000000
        /*010c*/ 	.short	0x010a
        /*010e*/ 	.byte	0x06
	.zero		1


	//   ....[9]....
        /*0110*/ 	.word	0x00004690
        /*0114*/ 	.word	0x000000ff
        /*0118*/ 	.word	0x00000000
        /*011c*/ 	.short	0x010a
        /*011e*/ 	.byte	0x06
	.zero		1


	//   ....[10]....
        /*0120*/ 	.word	0x00007760
        /*0124*/ 	.word	0x000000ff
        /*0128*/ 	.word	0x00000000
        /*012c*/ 	.short	0x0101
        /*012e*/ 	.byte	0x06
	.zero		1


	//   ....[11]....
        /*0130*/ 	.word	0x00007900
        /*0134*/ 	.word	0x000000ff
        /*0138*/ 	.word	0x00000000
        /*013c*/ 	.short	0x0101
        /*013e*/ 	.byte	0x04
	.zero		1


	//   ....[12]....
        /*0140*/ 	.word	0x00010790
        /*0144*/ 	.word	0x0000000c
        /*0148*/ 	.word	0x00000010
        /*014c*/ 	.short	0x010a
        /*014e*/ 	.byte	0x3f
	.zero		1


	//   ....[13]....
        /*0150*/ 	.word	0x00010c10
        /*0154*/ 	.word	0x00000005
        /*0158*/ 	.word	0x00000038
        /*015c*/ 	.short	0x0101
        /*015e*/ 	.byte	0x3f
	.zero		1


	//   ....[14]....
        /*0160*/ 	.word	0x00011310
        /*0164*/ 	.word	0x00000007
        /*0168*/ 	.word	0x00000000
        /*016c*/ 	.short	0x010a
        /*016e*/ 	.byte	0x3f
	.zero		1


	//   ....[15]....
        /*0170*/ 	.word	0x00011390
        /*0174*/ 	.word	0x00000005
        /*0178*/ 	.word	0x00000000
        /*017c*/ 	.short	0x010a
        /*017e*/ 	.byte	0x3f
	.zero		1


	//   ....[16]....
        /*0180*/ 	.word	0x000113f0
        /*0184*/ 	.word	0x00000003
        /*0188*/ 	.word	0x00000000
        /*018c*/ 	.short	0x010a
        /*018e*/ 	.byte	0x3f
	.zero		1


	//   ....[17]....
        /*0190*/ 	.word	0x00011450
        /*0194*/ 	.word	0x00000005
        /*0198*/ 	.word	0x00000000
        /*019c*/ 	.short	0x010a
        /*019e*/ 	.byte	0x3f
	.zero		1


	//   ....[18]....
        /*01a0*/ 	.word	0x00011520
        /*01a4*/ 	.word	0x0000000c
        /*01a8*/ 	.word	0x00000010
        /*01ac*/ 	.short	0x010a
        /*01ae*/ 	.byte	0x3f
	.zero		1


	//   ....[19]....
        /*01b0*/ 	.word	0x000115f0
        /*01b4*/ 	.word	0x00000007
        /*01b8*/ 	.word	0x00000000
        /*01bc*/ 	.short	0x010a
        /*01be*/ 	.byte	0x3f
	.zero		1


	//----- nvinfo : EIATTR_NUM_MBARRIERS
	.align		4
.L_35:
        /*01c0*/ 	.byte	0x03, 0x38
        /*01c2*/ 	.short	0x0006


	//----- nvinfo : EIATTR_EXIT_INSTR_OFFSETS
	.align		4
        /*01c4*/ 	.byte	0x04, 0x1c
        /*01c6*/ 	.short	(.L_37 - .L_36)


	//   ....[0]....
.L_36:
        /*01c8*/ 	.word	0x000005a0


	//   ....[1]....
        /*01cc*/ 	.word	0x00000e60


	//   ....[2]....
        /*01d0*/ 	.word	0x0000fe00


	//   ....[3]....
        /*01d4*/ 	.word	0x00010430


	//   ....[4]....
        /*01d8*/ 	.word	0x000113e0


	//----- nvinfo : EIATTR_MAX_THREADS
	.align		4
.L_37:
        /*01dc*/ 	.byte	0x04, 0x05
        /*01de*/ 	.short	(.L_39 - .L_38)
.L_38:
        /*01e0*/ 	.word	0x00000180
        /*01e4*/ 	.word	0x00000001
        /*01e8*/ 	.word	0x00000001


	//----- nvinfo : EIATTR_CRS_STACK_SIZE
	.align		4
.L_39:
        /*01ec*/ 	.byte	0x04, 0x1e
        /*01ee*/ 	.short	(.L_41 - .L_40)
.L_40:
        /*01f0*/ 	.word	0x00000000


	//----- nvinfo : EIATTR_CBANK_PARAM_SIZE
	.align		4
.L_41:
        /*01f4*/ 	.byte	0x03, 0x19
        /*01f6*/ 	.short	0x0470


	//----- nvinfo : EIATTR_PARAM_CBANK
	.align		4
        /*01f8*/ 	.byte	0x04, 0x0a
        /*01fa*/ 	.short	(.L_43 - .L_42)
	.align		4
.L_42:
        /*01fc*/ 	.word	index@(.nv.constant0._ZN7cutlass13device_kernelINS_4gemm6kernel13GemmUniversalIN4cute5tupleIJiiiiEEENS1_10collective13CollectiveMmaINS1_34MainloopSm90TmaGmmaWarpSpecializedILi2ENS5_IJNS4_1CILi1EEESB_SB_EEENS1_35KernelTmaWarpSpecializedCooperativeEEENS5_IJNSA_ILi128EEENSA_ILi240EEESF_EEENS_6half_tENS5_IJlSB_lEEESI_SJ_NS4_8TiledMMAINS4_8MMA_AtomIJNS4_4SM904GMMA25MMA_64x16x16_F32F16F16_SSILNSN_5MajorE0ELSP_0ELNSN_7ScaleInE1ELSQ_1EEEEEENS4_6LayoutINS5_IJNSA_ILi2EEESB_SB_EEENS5_IJSB_NSA_ILi0EEESW_EEEEENS5_IJNS4_10UnderscoreESZ_SZ_EEEEENS4_13SM90_TMA_LOADENS4_14ComposedLayoutINS4_7SwizzleILi3ELi4ELi3EEENS4_18smem_ptr_flag_bitsILi16EEENST_INS5_IJNSA_ILi8EEENSA_ILi64EEEEEENS5_IJS19_SB_EEEEEEEvNS4_8identityES12_S1D_vS1E_EENS_8epilogue10collective6detail29Sm90TmaWarpSpecializedAdapterINS1H_15DefaultEpilogueISI_SJ_SJ_NS1G_6thread17LinearCombinationISI_Li1EffLNS1L_9ScaleType4KindE0ELNS_15FloatRoundStyleE2ESI_EENS1_15EpilogueDefaultEEEEEvvEEEEvNT_6ParamsE)
        /*0200*/ 	.short	0x0210
        /*0202*/ 	.short	0x0470


	//----- nvinfo : EIATTR_SW_WAR
	.align		4
.L_43:
        /*0204*/ 	.byte	0x04, 0x36
        /*0206*/ 	.short	(.L_45 - .L_44)
.L_44:
        /*0208*/ 	.word	0x00000008
.L_45:


//--------------------- .nv.callgraph             --------------------------
	.section	.nv.callgraph,"",@"SHT_CUDA_CALLGRAPH"
	.align	4
	.sectionentsize	8
	.align		4
        /*0000*/ 	.word	0x00000000
	.align		4
        /*0004*/ 	.word	0xffffffff
	.align		4
        /*0008*/ 	.word	index@(_ZN7cutlass13device_kernelINS_4gemm6kernel13GemmUniversalIN4cute5tupleIJiiiiEEENS1_10collective13CollectiveMmaINS1_34MainloopSm90TmaGmmaWarpSpecializedILi2ENS5_IJNS4_1CILi1EEESB_SB_EEENS1_35KernelTmaWarpSpecializedCooperativeEEENS5_IJNSA_ILi128EEENSA_ILi240EEESF_EEENS_6half_tENS5_IJlSB_lEEESI_SJ_NS4_8TiledMMAINS4_8MMA_AtomIJNS4_4SM904GMMA25MMA_64x16x16_F32F16F16_SSILNSN_5MajorE0ELSP_0ELNSN_7ScaleInE1ELSQ_1EEEEEENS4_6LayoutINS5_IJNSA_ILi2EEESB_SB_EEENS5_IJSB_NSA_ILi0EEESW_EEEEENS5_IJNS4_10UnderscoreESZ_SZ_EEEEENS4_13SM90_TMA_LOADENS4_14ComposedLayoutINS4_7SwizzleILi3ELi4ELi3EEENS4_18smem_ptr_flag_bitsILi16EEENST_INS5_IJNSA_ILi8EEENSA_ILi64EEEEEENS5_IJS19_SB_EEEEEEEvNS4_8identityES12_S1D_vS1E_EENS_8epilogue10collective6detail29Sm90TmaWarpSpecializedAdapterINS1H_15DefaultEpilogueISI_SJ_SJ_NS1G_6thread17LinearCombinationISI_Li1EffLNS1L_9ScaleType4KindE0ELNS_15FloatRoundStyleE2ESI_EENS1_15EpilogueDefaultEEEEEvvEEEEvNT_6ParamsE)
	.align		4
        /*000c*/ 	.word	index@(__assertfail)
	.align		4
        /*0010*/ 	.word	0x00000000
	.align		4
        /*0014*/ 	.word	0xfffffffe
	.align		4
        /*0018*/ 	.word	0x00000000
	.align		4
        /*001c*/ 	.word	0xfffffffd
	.align		4
        /*0020*/ 	.word	0x00000000
	.align		4
        /*0024*/ 	.word	0xfffffffc


//--------------------- .nv.constant4             --------------------------
	.section	.nv.constant4,"a",@progbits
	.align	8
	.align		8
.nv.constant4:
        /*0000*/ 	.dword	__assertfail
	.align		8
        /*0008*/ 	.dword	__unnamed_1
	.align		8
        /*0010*/ 	.dword	_ZN40_INTERNAL_13434e4b_4_k_cu_db863e1e_115444cuda3std3__45__cpo5beginE
	.align		8
        /*0018*/ 	.dword	_ZN40_INTERNAL_13434e4b_4_k_cu_db863e1e_115444cuda3std3__45__cpo3endE
	.align		8
        /*0020*/ 	.dword	_ZN40_INTERNAL_13434e4b_4_k_cu_db863e1e_115444cuda3std3__45__cpo6cbeginE
	.align		8
        /*0028*/ 	.dword	_ZN40_INTERNAL_13434e4b_4_k_cu_db863e1e_115444cuda3std3__45__cpo4cendE
	.align		8
        /*0030*/ 	.dword	_ZN40_INTERNAL_13434e4b_4_k_cu_db863e1e_115444cuda3std3__442_GLOBAL__N__13434e4b_4_k_cu_db863e1e_115446ignoreE
	.align		8
        /*0038*/ 	.dword	_ZN40_INTERNAL_13434e4b_4_k_cu_db863e1e_115444cuda3std3__419piecewise_constructE
	.align		8
        /*0040*/ 	.dword	_ZN40_INTERNAL_13434e4b_4_k_cu_db863e1e_115444cuda3std3__48in_placeE
	.align		8
        /*0048*/ 	.dword	_ZN40_INTERNAL_13434e4b_4_k_cu_db863e1e_115444cuda3std6ranges3__45__cpo4swapE
	.align		8
        /*0050*/ 	.dword	_ZN40_INTERNAL_13434e4b_4_k_cu_db863e1e_115444cuda3std6ranges3__45__cpo9iter_moveE
	.align		8
        /*0058*/ 	.dword	_ZN40_INTERNAL_13434e4b_4_k_cu_db863e1e_115444cute7productE
	.align		8
        /*0060*/ 	.dword	_ZN40_INTERNAL_13434e4b_4_k_cu_db863e1e_115444cute1_E
	.align		8
        /*0068*/ 	.dword	$str$22
	.align		8
        /*0070*/ 	.dword	$str$23


//--------------------- .text._ZN7cutlass13device_kernelINS_4gemm6kernel13GemmUniversalIN4cute5tupleIJiiiiEEENS1_10collective13CollectiveMmaINS1_34MainloopSm90TmaGmmaWarpSpecializedILi2ENS5_IJNS4_1CILi1EEESB_SB_EEENS1_35KernelTmaWarpSpecializedCooperativeEEENS5_IJNSA_ILi128EEENSA_ILi240EEESF_EEENS_6half_tENS5_IJlSB_lEEESI_SJ_NS4_8TiledMMAINS4_8MMA_AtomIJNS4_4SM904GMMA25MMA_64x16x16_F32F16F16_SSILNSN_5MajorE0ELSP_0ELNSN_7ScaleInE1ELSQ_1EEEEEENS4_6LayoutINS5_IJNSA_ILi2EEESB_SB_EEENS5_IJSB_NSA_ILi0EEESW_EEEEENS5_IJNS4_10UnderscoreESZ_SZ_EEEEENS4_13SM90_TMA_LOADENS4_14ComposedLayoutINS4_7SwizzleILi3ELi4ELi3EEENS4_18smem_ptr_flag_bitsILi16EEENST_INS5_IJNSA_ILi8EEENSA_ILi64EEEEEENS5_IJS19_SB_EEEEEEEvNS4_8identityES12_S1D_vS1E_EENS_8epilogue10collective6detail29Sm90TmaWarpSpecializedAdapterINS1H_15DefaultEpilogueISI_SJ_SJ_NS1G_6thread17LinearCombinationISI_Li1EffLNS1L_9ScaleType4KindE0ELNS_15FloatRoundStyleE2ESI_EENS1_15EpilogueDefaultEEEEEvvEEEEvNT_6ParamsE --------------------------
	.section	.text._ZN7cutlass13device_kernelINS_4gemm6kernel13GemmUniversalIN4cute5tupleIJiiiiEEENS1_10collective13CollectiveMmaINS1_34MainloopSm90TmaGmmaWarpSpecializedILi2ENS5_IJNS4_1CILi1EEESB_SB_EEENS1_35KernelTmaWarpSpecializedCooperativeEEENS5_IJNSA_ILi128EEENSA_ILi240EEESF_EEENS_6half_tENS5_IJlSB_lEEESI_SJ_NS4_8TiledMMAINS4_8MMA_AtomIJNS4_4SM904GMMA25MMA_64x16x16_F32F16F16_SSILNSN_5MajorE0ELSP_0ELNSN_7ScaleInE1ELSQ_1EEEEEENS4_6LayoutINS5_IJNSA_ILi2EEESB_SB_EEENS5_IJSB_NSA_ILi0EEESW_EEEEENS5_IJNS4_10UnderscoreESZ_SZ_EEEEENS4_13SM90_TMA_LOADENS4_14ComposedLayoutINS4_7SwizzleILi3ELi4ELi3EEENS4_18smem_ptr_flag_bitsILi16EEENST_INS5_IJNSA_ILi8EEENSA_ILi64EEEEEENS5_IJS19_SB_EEEEEEEvNS4_8identityES12_S1D_vS1E_EENS_8epilogue10collective6detail29Sm90TmaWarpSpecializedAdapterINS1H_15DefaultEpilogueISI_SJ_SJ_NS1G_6thread17LinearCombinationISI_Li1EffLNS1L_9ScaleType4KindE0ELNS_15FloatRoundStyleE2ESI_EENS1_15EpilogueDefaultEEEEEvvEEEEvNT_6ParamsE,"ax",@progbits
	.align	128
.text._ZN7cutlass13device_kernelINS_4gemm6kernel13GemmUniversalIN4cute5tupleIJiiiiEEENS1_10collective13CollectiveMmaINS1_34MainloopSm90TmaGmmaWarpSpecializedILi2ENS5_IJNS4_1CILi1EEESB_SB_EEENS1_35KernelTmaWarpSpecializedCooperativeEEENS5_IJNSA_ILi128EEENSA_ILi240EEESF_EEENS_6half_tENS5_IJlSB_lEEESI_SJ_NS4_8TiledMMAINS4_8MMA_AtomIJNS4_4SM904GMMA25MMA_64x16x16_F32F16F16_SSILNSN_5MajorE0ELSP_0ELNSN_7ScaleInE1ELSQ_1EEEEEENS4_6LayoutINS5_IJNSA_ILi2EEESB_SB_EEENS5_IJSB_NSA_ILi0EEESW_EEEEENS5_IJNS4_10UnderscoreESZ_SZ_EEEEENS4_13SM90_TMA_LOADENS4_14ComposedLayoutINS4_7SwizzleILi3ELi4ELi3EEENS4_18smem_ptr_flag_bitsILi16EEENST_INS5_IJNSA_ILi8EEENSA_ILi64EEEEEENS5_IJS19_SB_EEEEEEEvNS4_8identityES12_S1D_vS1E_EENS_8epilogue10collective6detail29Sm90TmaWarpSpecializedAdapterINS1H_15DefaultEpilogueISI_SJ_SJ_NS1G_6thread17LinearCombinationISI_Li1EffLNS1L_9ScaleType4KindE0ELNS_15FloatRoundStyleE2ESI_EENS1_15EpilogueDefaultEEEEEvvEEEEvNT_6ParamsE:
        .type           _ZN7cutlass13device_kernelINS_4gemm6kernel13GemmUniversalIN4cute5tupleIJiiiiEEENS1_10collective13CollectiveMmaINS1_34MainloopSm90TmaGmmaWarpSpecializedILi2ENS5_IJNS4_1CILi1EEESB_SB_EEENS1_35KernelTmaWarpSpecializedCooperativeEEENS5_IJNSA_ILi128EEENSA_ILi240EEESF_EEENS_6half_tENS5_IJlSB_lEEESI_SJ_NS4_8TiledMMAINS4_8MMA_AtomIJNS4_4SM904GMMA25MMA_64x16x16_F32F16F16_SSILNSN_5MajorE0ELSP_0ELNSN_7ScaleInE1ELSQ_1EEEEEENS4_6LayoutINS5_IJNSA_ILi2EEESB_SB_EEENS5_IJSB_NSA_ILi0EEESW_EEEEENS5_IJNS4_10UnderscoreESZ_SZ_EEEEENS4_13SM90_TMA_LOADENS4_14ComposedLayoutINS4_7SwizzleILi3ELi4ELi3EEENS4_18smem_ptr_flag_bitsILi16EEENST_INS5_IJNSA_ILi8EEENSA_ILi64EEEEEENS5_IJS19_SB_EEEEEEEvNS4_8identityES12_S1D_vS1E_EENS_8epilogue10collective6detail29Sm90TmaWarpSpecializedAdapterINS1H_15DefaultEpilogueISI_SJ_SJ_NS1G_6thread17LinearCombinationISI_Li1EffLNS1L_9ScaleType4KindE0ELNS_15FloatRoundStyleE2ESI_EENS1_15EpilogueDefaultEEEEEvvEEEEvNT_6ParamsE,@function
        .size           _ZN7cutlass13device_kernelINS_4gemm6kernel13GemmUniversalIN4cute5tupleIJiiiiEEENS1_10collective13CollectiveMmaINS1_34MainloopSm90TmaGmmaWarpSpecializedILi2ENS5_IJNS4_1CILi1EEESB_SB_EEENS1_35KernelTmaWarpSpecializedCooperativeEEENS5_IJNSA_ILi128EEENSA_ILi240EEESF_EEENS_6half_tENS5_IJlSB_lEEESI_SJ_NS4_8TiledMMAINS4_8MMA_AtomIJNS4_4SM904GMMA25MMA_64x16x16_F32F16F16_SSILNSN_5MajorE0ELSP_0ELNSN_7ScaleInE1ELSQ_1EEEEEENS4_6LayoutINS5_IJNSA_ILi2EEESB_SB_EEENS5_IJSB_NSA_ILi0EEESW_EEEEENS5_IJNS4_10UnderscoreESZ_SZ_EEEEENS4_13SM90_TMA_LOADENS4_14ComposedLayoutINS4_7SwizzleILi3ELi4ELi3EEENS4_18smem_ptr_flag_bitsILi16EEENST_INS5_IJNSA_ILi8EEENSA_ILi64EEEEEENS5_IJS19_SB_EEEEEEEvNS4_8identityES12_S1D_vS1E_EENS_8epilogue10collective6detail29Sm90TmaWarpSpecializedAdapterINS1H_15DefaultEpilogueISI_SJ_SJ_NS1G_6thread17LinearCombinationISI_Li1EffLNS1L_9ScaleType4KindE0ELNS_15FloatRoundStyleE2ESI_EENS1_15EpilogueDefaultEEEEEvvEEEEvNT_6ParamsE,(.L_x_302 - _ZN7cutlass13device_kernelINS_4gemm6kernel13GemmUniversalIN4cute5tupleIJiiiiEEENS1_10collective13CollectiveMmaINS1_34MainloopSm90TmaGmmaWarpSpecializedILi2ENS5_IJNS4_1CILi1EEESB_SB_EEENS1_35KernelTmaWarpSpecializedCooperativeEEENS5_IJNSA_ILi128EEENSA_ILi240EEESF_EEENS_6half_tENS5_IJlSB_lEEESI_SJ_NS4_8TiledMMAINS4_8MMA_AtomIJNS4_4SM904GMMA25MMA_64x16x16_F32F16F16_SSILNSN_5MajorE0ELSP_0ELNSN_7ScaleInE1ELSQ_1EEEEEENS4_6LayoutINS5_IJNSA_ILi2EEESB_SB_EEENS5_IJSB_NSA_ILi0EEESW_EEEEENS5_IJNS4_10UnderscoreESZ_SZ_EEEEENS4_13SM90_TMA_LOADENS4_14ComposedLayoutINS4_7SwizzleILi3ELi4ELi3EEENS4_18smem_ptr_flag_bitsILi16EEENST_INS5_IJNSA_ILi8EEENSA_ILi64EEEEEENS5_IJS19_SB_EEEEEEEvNS4_8identityES12_S1D_vS1E_EENS_8epilogue10collective6detail29Sm90TmaWarpSpecializedAdapterINS1H_15DefaultEpilogueISI_SJ_SJ_NS1G_6thread17LinearCombinationISI_Li1EffLNS1L_9ScaleType4KindE0ELNS_15FloatRoundStyleE2ESI_EENS1_15EpilogueDefaultEEEEEvvEEEEvNT_6ParamsE)
        .other          _ZN7cutlass13device_kernelINS_4gemm6kernel13GemmUniversalIN4cute5tupleIJiiiiEEENS1_10collective13CollectiveMmaINS1_34MainloopSm90TmaGmmaWarpSpecializedILi2ENS5_IJNS4_1CILi1EEESB_SB_EEENS1_35KernelTmaWarpSpecializedCooperativeEEENS5_IJNSA_ILi128EEENSA_ILi240EEESF_EEENS_6half_tENS5_IJlSB_lEEESI_SJ_NS4_8TiledMMAINS4_8MMA_AtomIJNS4_4SM904GMMA25MMA_64x16x16_F32F16F16_SSILNSN_5MajorE0ELSP_0ELNSN_7ScaleInE1ELSQ_1EEEEEENS4_6LayoutINS5_IJNSA_ILi2EEESB_SB_EEENS5_IJSB_NSA_ILi0EEESW_EEEEENS5_IJNS4_10UnderscoreESZ_SZ_EEEEENS4_13SM90_TMA_LOADENS4_14ComposedLayoutINS4_7SwizzleILi3ELi4ELi3EEENS4_18smem_ptr_flag_bitsILi16EEENST_INS5_IJNSA_ILi8EEENSA_ILi64EEEEEENS5_IJS19_SB_EEEEEEEvNS4_8identityES12_S1D_vS1E_EENS_8epilogue10collective6detail29Sm90TmaWarpSpecializedAdapterINS1H_15DefaultEpilogueISI_SJ_SJ_NS1G_6thread17LinearCombinationISI_Li1EffLNS1L_9ScaleType4KindE0ELNS_15FloatRoundStyleE2ESI_EENS1_15EpilogueDefaultEEEEEvvEEEEvNT_6ParamsE,@"STO_CUDA_ENTRY STV_DEFAULT"
_ZN7cutlass13device_kernelINS_4gemm6kernel13GemmUniversalIN4cute5tupleIJiiiiEEENS1_10collective13CollectiveMmaINS1_34MainloopSm90TmaGmmaWarpSpecializedILi2ENS5_IJNS4_1CILi1EEESB_SB_EEENS1_35KernelTmaWarpSpecializedCooperativeEEENS5_IJNSA_ILi128EEENSA_ILi240EEESF_EEENS_6half_tENS5_IJlSB_lEEESI_SJ_NS4_8TiledMMAINS4_8MMA_AtomIJNS4_4SM904GMMA25MMA_64x16x16_F32F16F16_SSILNSN_5MajorE0ELSP_0ELNSN_7ScaleInE1ELSQ_1EEEEEENS4_6LayoutINS5_IJNSA_ILi2EEESB_SB_EEENS5_IJSB_NSA_ILi0EEESW_EEEEENS5_IJNS4_10UnderscoreESZ_SZ_EEEEENS4_13SM90_TMA_LOADENS4_14ComposedLayoutINS4_7SwizzleILi3ELi4ELi3EEENS4_18smem_ptr_flag_bitsILi16EEENST_INS5_IJNSA_ILi8EEENSA_ILi64EEEEEENS5_IJS19_SB_EEEEEEEvNS4_8identityES12_S1D_vS1E_EENS_8epilogue10collective6detail29Sm90TmaWarpSpecializedAdapterINS1H_15DefaultEpilogueISI_SJ_SJ_NS1G_6thread17LinearCombinationISI_Li1EffLNS1L_9ScaleType4KindE0ELNS_15FloatRoundStyleE2ESI_EENS1_15EpilogueDefaultEEEEEvvEEEEvNT_6ParamsE:
[----:B------:R-:W0:Y:S01]  /*0000*/  LDC R1, c[0x0][0x28] ;  /* 0x00000a00ff017b82 */ /* 0x000e220000000800 */
[----:B------:R-:W1:Y:S01]  /*0010*/  S2R R18, SR_TID.X ;  /* 0x0000000000127919 */ /* 0x000e620000002100 */
[----:B------:R-:W-:Y:S01]  /*0020*/  ELECT P0, URZ, PT ;  /* 0x00000000003f782f */ /* 0x000fe20003800000 */
[----:B------:R-:W-:Y:S01]  /*0030*/  BSSY B0, `(.L_x_0) ;  /* 0x000000f000007945 */ /* 0x000fe20003800000 */
[--C-:B-1----:R-:W-:Y:S02]  /*0040*/  SHF.R.U32.HI R0, RZ, 0x5, R18.reuse ;  /* 0x00000005ff007819 */ /* 0x102fe40000011612 */
[----:B------:R-:W-:-:S03]  /*0050*/  SHF.R.U32.HI R22, RZ, 0x7, R18 ;  /* 0x00000007ff167819 */ /* 0x000fc60000011612 */
[----:B------:R-:W1:Y:S04]  /*0060*/  SHFL.IDX PT, R5, R0, RZ, 0x1f ;  /* 0x00001fff00057589 */ /* 0x000e6800000e0000 */
[----:B------:R2:W3:Y:S01]  /*0070*/  SHFL.IDX PT, R8, R22, RZ, 0x1f ;  /* 0x00001fff16087589 */ /* 0x0004e200000e0000 */
[----:B-1----:R-:W-:-:S13]  /*0080*/  ISETP.NE.OR P0, PT, R5, RZ, !P0 ;  /* 0x000000ff0500720c */ /* 0x002fda0004705670 */
[----:B0-23--:R-:W-:Y:S05]  /*0090*/  @P0 BRA `(.L_x_1) ;  /* 0x0000000000200947 */ /* 0x00dfea0003800000 */
[----:B------:R-:W-:Y:S02]  /*00a0*/  ULDC.64 UR4, c[0x0][0x198] ;  /* 0x0000660000047ab9 */ /* 0x000fe40000000a00 */
[----:B------:R-:W-:Y:S02]  /*00b0*/  UIADD3 UR6, UP0, UR4, 0xf0, URZ ;  /* 0x000000f004067890 */ /* 0x000fe4000ff1e03f */
[----:B------:R-:W-:Y:S02]  /*00c0*/  UIADD3 UR4, UP1, UR4, 0x1f0, URZ ;  /* 0x000001f004047890 */ /* 0x000fe4000ff3e03f */
[----:B------:R-:W-:Y:S02]  /*00d0*/  UIADD3.X UR7, URZ, UR5, URZ, UP0, !UPT ;  /* 0x000000053f077290 */ /* 0x000fe400087fe43f */
[----:B------:R-:W-:-:S07]  /*00e0*/  UIADD3.X UR5, URZ, UR5, URZ, UP1, !UPT ;  /* 0x000000053f057290 */ /* 0x000fce0008ffe43f */
[----:B------:R0:W-:Y:S02]  /*00f0*/  UTMACCTL.PF [UR6] ;  /* 0x00000000060079b9 */ /* 0x0001e40008040000 */
[----:B------:R0:W-:Y:S02]  /*0100*/  UTMACCTL.PF [UR4] ;  /* 0x00000000040079b9 */ /* 0x0001e40008040000 */
[----:B0-----:R-:W-:Y:S01]  /*0110*/  NOP ;  /* 0x0000000000007918 */ /* 0x001fe20000000000 */
.L_x_1:
[----:B------:R-:W-:Y:S05]  /*0120*/  BSYNC B0 ;  /* 0x0000000000007941 */ /* 0x000fea0003800000 */
.L_x_0:
[----:B------:R-:W0:Y:S02]  /*0130*/  SHFL.IDX PT, R2, R0, RZ, 0x1f ;  /* 0x00001fff00027589 */ /* 0x000e2400000e0000 */
[----:B0-----:R-:W-:-:S13]  /*0140*/  ISETP.NE.AND P0, PT, R2, RZ, PT ;  /* 0x000000ff0200720c */ /* 0x001fda0003f05270 */
[----:B------:R-:W-:Y:S05]  /*0150*/  @P0 BRA `(.L_x_2) ;  /* 0x0000000000480947 */ /* 0x000fea0003800000 */
[----:B------:R-:W0:Y:S01]  /*0160*/  S2UR UR8, SR_CgaCtaId ;  /* 0x00000000000879c3 */ /* 0x000e220000008800 */
[----:B------:R-:W-:Y:S01]  /*0170*/  UMOV UR4, 0x400 ;  /* 0x0000040000047882 */ /* 0x000fe20000000000 */
[----:B------:R-:W-:Y:S01]  /*0180*/  UMOV UR5, 0x1 ;  /* 0x0000000100057882 */ /* 0x000fe20000000000 */
[----:B------:R-:W-:Y:S01]  /*0190*/  UMOV UR6, 0x100 ;  /* 0x0000010000067882 */ /* 0x000fe20000000000 */
[----:B------:R-:W-:Y:S01]  /*01a0*/  ELECT P0, URZ, PT ;  /* 0x00000000003f782f */ /* 0x000fe20003800000 */
[----:B------:R-:W-:-:S04]  /*01b0*/  UIADD3 UR6, -UR6, 0x100000, URZ ;  /* 0x0010000006067890 */ /* 0x000fc8000fffe13f */
[----:B------:R-:W-:Y:S02]  /*01c0*/  USHF.L.U32 UR7, UR6, 0xb, URZ ;  /* 0x0000000b06077899 */ /* 0x000fe4000800063f */
[----:B------:R-:W-:Y:S02]  /*01d0*/  USHF.L.U32 UR6, UR6, 0x1, URZ ;  /* 0x0000000106067899 */ /* 0x000fe4000800063f */
[----:B0-----:R-:W-:Y:S02]  /*01e0*/  ULEA UR8, UR8, UR4, 0x18 ;  /* 0x0000000408087291 */ /* 0x001fe4000f8ec03f */
[----:B------:R-:W-:-:S04]  /*01f0*/  UIADD3 UR4, -UR5, 0x100000, URZ ;  /* 0x0010000005047890 */ /* 0x000fc8000fffe13f */
[----:B------:R-:W-:Y:S02]  /*0200*/  USHF.L.U32 UR5, UR4, 0xb, URZ ;  /* 0x0000000b04057899 */ /* 0x000fe4000800063f */
[----:B------:R-:W-:Y:S01]  /*0210*/  USHF.L.U32 UR4, UR4, 0x1, URZ ;  /* 0x0000000104047899 */ /* 0x000fe2000800063f */
[----:B------:R-:W0:Y:S11]  /*0220*/  FENCE.VIEW.ASYNC.S ;  /* 0x00000000000073c6 */ /* 0x000e360000000000 */
[----:B0-----:R0:W1:Y:S01]  /*0230*/  SYNCS.EXCH.64 URZ, [UR8], UR4 ;  /* 0x00000004083f75b2 */ /* 0x0010620008000100 */
[----:B------:R0:W2:Y:S01]  /*0240*/  SYNCS.EXCH.64 URZ, [UR8+0x10], UR6 ;  /* 0x00001006083f75b2 */ /* 0x0000a20008000100 */
[----:B------:R0:W3:Y:S01]  /*0250*/  SYNCS.EXCH.64 URZ, [UR8+0x8], UR4 ;  /* 0x00000804083f75b2 */ /* 0x0000e20008000100 */
[----:B------:R0:W4:Y:S01]  /*0260*/  SYNCS.EXCH.64 URZ, [UR8+0x18], UR6 ;  /* 0x00001806083f75b2 */ /* 0x0001220008000100 */
[----:B------:R-:W-:Y:S01]  /*0270*/  NOP ;  /* 0x0000000000007918 */ /* 0x000fe20000000000 */
.L_x_2:
[----:B------:R-:W5:Y:S01]  /*0280*/  SHFL.IDX PT, R0, R0, RZ, 0x1f ;  /* 0x00001fff00007589 */ /* 0x000f6200000e0000 */
[----:B------:R-:W-:Y:S01]  /*0290*/  ELECT P0, URZ, PT ;  /* 0x00000000003f782f */ /* 0x000fe20003800000 */
[----:B------:R-:W1:Y:S01]  /*02a0*/  LDC R2, c[0x0][0x65c] ;  /* 0x00019700ff027b82 */ /* 0x000e620000000800 */
[----:B------:R-:W-:Y:S01]  /*02b0*/  SHF.R.S32.HI R6, RZ, 0x1f, R5 ;  /* 0x0000001fff067819 */ /* 0x000fe20000011405 */
[----:B------:R-:W2:Y:S01]  /*02c0*/  S2R R3, SR_CTAID.Y ;  /* 0x0000000000037919 */ /* 0x000ea20000002600 */
[----:B0-----:R-:W-:Y:S01]  /*02d0*/  UMOV UR4, 0x20 ;  /* 0x0000002000047882 */ /* 0x001fe20000000000 */
[----:B------:R-:W-:Y:S01]  /*02e0*/  ISETP.NE.AND P2, PT, R8, RZ, PT ;  /* 0x000000ff0800720c */ /* 0x000fe20003f45270 */
[----:B------:R-:W-:Y:S01]  /*02f0*/  NOP ;  /* 0x0000000000007918 */ /* 0x000fe20000000000 */
[----:B------:R-:W0:Y:S01]  /*0300*/  S2R R4, SR_CTAID.X ;  /* 0x0000000000047919 */ /* 0x000e220000002500 */
[----:B------:R-:W-:Y:S01]  /*0310*/  LEA.HI R6, R6, R5, RZ, 0x2 ;  /* 0x0000000506067211 */ /* 0x000fe200078f10ff */
[----:B------:R-:W-:Y:S01]  /*0320*/  NOP ;  /* 0x0000000000007918 */ /* 0x000fe20000000000 */
[----:B-----5:R-:W-:-:S02]  /*0330*/  ISETP.NE.OR P0, PT, R0, RZ, !P0 ;  /* 0x000000ff0000720c */ /* 0x020fc40004705670 */
[----:B-1----:R-:W-:-:S04]  /*0340*/  ISETP.NE.AND P3, PT, R2, 0x1, PT ;  /* 0x000000010200780c */ /* 0x002fc80003f65270 */
[----:B------:R-:W-:Y:S02]  /*0350*/  P2R R0, PR, RZ, 0x8 ;  /* 0x00000008ff007803 */ /* 0x000fe40000000000 */
[----:B------:R-:W-:-:S05]  /*0360*/  LOP3.LUT R0, R6, 0xfffffffc, RZ, 0xc0, !PT ;  /* 0xfffffffc06007812 */ /* 0x000fca00078ec0ff */
[----:B------:R-:W-:Y:S01]  /*0370*/  VOTEU.ALL UP0, P0 ;  /* 0x00000000003f7886 */ /* 0x000fe20000000000 */
[----:B------:R-:W-:Y:S01]  /*0380*/  IMAD.IADD R0, R5, 0x1, -R0 ;  /* 0x0000000105007824 */ /* 0x000fe200078e0a00 */
[----:B------:R-:W0:Y:S01]  /*0390*/  @P3 LDC R17, c[0x0][0x10] ;  /* 0x00000400ff113b82 */ /* 0x000e220000000800 */
[----:B------:R-:W-:Y:S01]  /*03a0*/  VOTEU.ALL UP1, P0 ;  /* 0x00000000003f7886 */ /* 0x000fe20000020000 */
[----:B--2---:R-:W-:Y:S01]  /*03b0*/  @P3 IMAD.MOV.U32 R6, RZ, RZ, R3 ;  /* 0x000000ffff063224 */ /* 0x004fe200078e0003 */
[----:B------:R-:W-:Y:S01]  /*03c0*/  @!UP0 UMOV UR6, 0x400 ;  /* 0x0000040000068882 */ /* 0x000fe20000000000 */
[----:B------:R-:W-:-:S04]  /*03d0*/  @!UP0 UIADD3 UR4, -UR4, 0x100000, URZ ;  /* 0x0010000004048890 */ /* 0x000fc8000fffe13f */
[----:B------:R-:W-:Y:S02]  /*03e0*/  @!UP0 USHF.L.U32 UR5, UR4, 0xb, URZ ;  /* 0x0000000b04058899 */ /* 0x000fe4000800063f */
[----:B------:R-:W-:Y:S01]  /*03f0*/  @!UP0 USHF.L.U32 UR4, UR4, 0x1, URZ ;  /* 0x0000000104048899 */ /* 0x000fe2000800063f */
[----:B------:R-:W-:Y:S02]  /*0400*/  @P3 IMAD.MOV.U32 R7, RZ, RZ, RZ ;  /* 0x000000ffff073224 */ /* 0x000fe400078e00ff */
[----:B------:R-:W-:Y:S01]  /*0410*/  IMAD.MOV.U32 R5, RZ, RZ, RZ ;  /* 0x000000ffff057224 */ /* 0x000fe200078e00ff */
[----:B------:R-:W1:Y:S01]  /*0420*/  @!UP0 S2UR UR7, SR_CgaCtaId ;  /* 0x00000000000789c3 */ /* 0x000e620000008800 */
[----:B------:R-:W-:-:S07]  /*0430*/  @P3 IMAD.MOV.U32 R11, RZ, RZ, RZ ;  /* 0x000000ffff0b3224 */ /* 0x000fce00078e00ff */
[----:B------:R-:W2:Y:S01]  /*0440*/  @!P3 LDC R9, c[0x0][0xc] ;  /* 0x00000300ff09bb82 */ /* 0x000ea20000000800 */
[----:B0-----:R-:W-:-:S04]  /*0450*/  @P3 IMAD.WIDE.U32 R16, R4, R17, R6 ;  /* 0x0000001104103225 */ /* 0x001fc800078e0006 */
[----:B------:R-:W-:Y:S01]  /*0460*/  @P3 IMAD.IADD R17, R17, 0x1, R11 ;  /* 0x0000000111113824 */ /* 0x000fe200078e020b */
[----:B-1----:R-:W-:Y:S01]  /*0470*/  @!UP0 ULEA UR6, UR7, UR6, 0x18 ;  /* 0x0000000607068291 */ /* 0x002fe2000f8ec03f */
[----:B------:R-:W-:Y:S01]  /*0480*/  VOTEU.ALL UP0, P0 ;  /* 0x00000000003f7886 */ /* 0x000fe20000000000 */
[----:B------:R-:W-:-:S04]  /*0490*/  ISETP.NE.AND P0, PT, R0, 0x3, PT ;  /* 0x000000030000780c */ /* 0x000fc80003f05270 */
[----:B------:R-:W-:Y:S01]  /*04a0*/  ISETP.EQ.OR P0, PT, R0, RZ, !P0 ;  /* 0x000000ff0000720c */ /* 0x000fe20004702670 */
[----:B--2---:R-:W-:-:S03]  /*04b0*/  @!P3 IMAD.WIDE.U32 R6, R9, R3, R4 ;  /* 0x000000030906b225 */ /* 0x004fc600078e0004 */
[C---:B------:R-:W-:Y:S01]  /*04c0*/  ISETP.EQ.AND P0, PT, R8.reuse, RZ, P0 ;  /* 0x000000ff0800720c */ /* 0x040fe20000702270 */
[----:B------:R-:W-:Y:S01]  /*04d0*/  VIADD R8, R8, 0xffffffff ;  /* 0xffffffff08087836 */ /* 0x000fe20000000000 */
[----:B------:R-:W0:Y:S02]  /*04e0*/  FENCE.VIEW.ASYNC.S ;  /* 0x00000000000073c6 */ /* 0x000e240000000000 */
[----:B0-----:R0:W3:Y:S01]  /*04f0*/  @!UP0 SYNCS.EXCH.64 URZ, [UR6+0x30], UR4 ;  /* 0x00003004063f85b2 */ /* 0x0010e20008000100 */
[----:B------:R-:W-:Y:S01]  /*0500*/  @!P3 IMAD.MOV.U32 R16, RZ, RZ, R6 ;  /* 0x000000ffff10b224 */ /* 0x000fe200078e0006 */
[----:B------:R-:W-:Y:S01]  /*0510*/  SEL R19, RZ, 0x1, !P0 ;  /* 0x00000001ff137807 */ /* 0x000fe20004000000 */
[----:B------:R-:W-:Y:S01]  /*0520*/  @!P3 IMAD.MOV.U32 R17, RZ, RZ, R7 ;  /* 0x000000ffff11b224 */ /* 0x000fe200078e0007 */
[----:B------:R-:W-:-:S04]  /*0530*/  ISETP.GE.U32.AND P1, PT, R8, 0x2, PT ;  /* 0x000000020800780c */ /* 0x000fc80003f26070 */
[----:B------:R-:W-:Y:S01]  /*0540*/  SEL R19, R19, 0x2, P1 ;  /* 0x0000000213137807 */ /* 0x000fe20000800000 */
[----:B------:R0:W3:Y:S01]  /*0550*/  @!UP1 SYNCS.EXCH.64 URZ, [UR6+0x38], UR4 ;  /* 0x00003804063f95b2 */ /* 0x0000e20008000100 */
[----:B------:R-:W-:Y:S01]  /*0560*/  NOP ;  /* 0x0000000000007918 */ /* 0x000fe20000000000 */
[----:B---34-:R-:W-:Y:S06]  /*0570*/  BAR.SYNC.DEFER_BLOCKING 0x0 ;  /* 0x0000000000007b1d */ /* 0x018fec0000010000 */
[----:B------:R-:W-:Y:S05]  /*0580*/  @!P2 BRA `(.L_x_3) ;  /* 0x000000f80020a947 */ /* 0x000fea0003800000 */
[----:B------:R-:W-:-:S13]  /*0590*/  ISETP.GT.U32.AND P0, PT, R8, 0x1, PT ;  /* 0x000000010800780c */ /* 0x000fda0003f04070 */
[----:B0-----:R-:W-:Y:S05]  /*05a0*/  @P0 EXIT ;  /* 0x000000000000094d */ /* 0x001fea0003800000 */
[----:B------:R-:W-:Y:S01]  /*05b0*/  ULDC.64 UR4, c[0x0][0x650] ;  /* 0x0001940000047ab9 */ /* 0x000fe20000000a00 */
[----:B------:R-:W-:Y:S01]  /*05c0*/  PRMT R0, RZ, 0x7610, R0 ;  /* 0x00007610ff007816 */ /* 0x000fe20000000000 */
[----:B------:R-:W-:Y:S01]  /*05d0*/  IMAD.MOV.U32 R146, RZ, RZ, -0x1 ;  /* 0xffffffffff927424 */ /* 0x000fe200078e00ff */
[----:B------:R-:W-:Y:S01]  /*05e0*/  ISETP.GE.U32.AND P0, PT, R16, UR4, PT ;  /* 0x0000000410007c0c */ /* 0x000fe2000bf06070 */
[----:B------:R-:W-:Y:S02]  /*05f0*/  IMAD.MOV.U32 R148, RZ, RZ, -0x1 ;  /* 0xffffffffff947424 */ /* 0x000fe400078e00ff */
[----:B------:R-:W-:Y:S01]  /*0600*/  IMAD.MOV.U32 R147, RZ, RZ, -0x1 ;  /* 0xffffffffff937424 */ /* 0x000fe200078e00ff */
[----:B------:R-:W-:-:S13]  /*0610*/  ISETP.GE.U32.AND.EX P0, PT, R17, UR5, PT, P0 ;  /* 0x0000000511007c0c */ /* 0x000fda000bf06100 */
[----:B------:R-:W-:Y:S05]  /*0620*/  @P0 BRA `(.L_x_4) ;  /* 0x0000000400540947 */ /* 0x000fea0003800000 */
[----:B------:R-:W0:Y:S01]  /*0630*/  LDC.64 R14, c[0x0][0x628] ;  /* 0x00018a00ff0e7b82 */ /* 0x000e220000000a00 */
[----:B------:R-:W-:Y:S02]  /*0640*/  IMAD.MOV.U32 R6, RZ, RZ, R16 ;  /* 0x000000ffff067224 */ /* 0x000fe400078e0010 */
[----:B------:R-:W-:-:S05]  /*0650*/  IMAD.MOV.U32 R7, RZ, RZ, R17 ;  /* 0x000000ffff077224 */ /* 0x000fca00078e0011 */
[----:B------:R-:W1:Y:S08]  /*0660*/  LDC R0, c[0x0][0x630] ;  /* 0x00018c00ff007b82 */ /* 0x000e700000000800 */
[----:B------:R-:W2:Y:S01]  /*0670*/  LDC.64 R20, c[0x0][0x620] ;  /* 0x00018800ff147b82 */ /* 0x000ea20000000a00 */
[----:B0-----:R-:W-:-:S04]  /*0680*/  ISETP.NE.U32.AND P0, PT, R14, RZ, PT ;  /* 0x000000ff0e00720c */ /* 0x001fc80003f05070 */
[----:B------:R-:W-:-:S13]  /*0690*/  ISETP.NE.AND.EX P0, PT, R15, RZ, PT, P0 ;  /* 0x000000ff0f00720c */ /* 0x000fda0003f05300 */
[----:B-12---:R-:W-:Y:S05]  /*06a0*/  @!P0 BRA `(.L_x_5) ;  /* 0x0000000000288947 */ /* 0x006fea0003800000 */
[----:B------:R-:W0:Y:S02]  /*06b0*/  LDC R11, c[0x0][0x634] ;  /* 0x00018d00ff0b7b82 */ /* 0x000e240000000800 */
[----:B0-----:R-:W-:-:S05]  /*06c0*/  IADD3 R11, P0, R16, R11, RZ ;  /* 0x0000000b100b7210 */ /* 0x001fca0007f1e0ff */
[----:B------:R-:W-:-:S04]  /*06d0*/  IMAD.X R13, RZ, RZ, R17, P0 ;  /* 0x000000ffff0d7224 */ /* 0x000fc800000e0611 */
[----:B------:R-:W-:-:S04]  /*06e0*/  IMAD.WIDE.U32 R6, R13, R14, RZ ;  /* 0x0000000e0d067225 */ /* 0x000fc800078e00ff */
[----:B------:R-:W-:-:S04]  /*06f0*/  IMAD.WIDE.U32 R8, P0, R11, R15, R6 ;  /* 0x0000000f0b087225 */ /* 0x000fc80007800006 */
[----:B------:R-:W-:-:S04]  /*0700*/  IMAD.WIDE.U32 R6, R11, R14, RZ ;  /* 0x0000000e0b067225 */ /* 0x000fc800078e00ff */
[----:B------:R-:W-:Y:S01]  /*0710*/  IMAD.X R11, RZ, RZ, RZ, P0 ;  /* 0x000000ffff0b7224 */ /* 0x000fe200000e06ff */
[----:B------:R-:W-:Y:S01]  /*0720*/  IADD3 RZ, P0, R7, R8, RZ ;  /* 0x0000000807ff7210 */ /* 0x000fe20007f1e0ff */
[----:B------:R-:W-:-:S04]  /*0730*/  IMAD.MOV.U32 R10, RZ, RZ, R9 ;  /* 0x000000ffff0a7224 */ /* 0x000fc800078e0009 */
[----:B------:R-:W-:-:S08]  /*0740*/  IMAD.WIDE.U32.X R6, R13, R15, R10, P0 ;  /* 0x0000000f0d067225 */ /* 0x000fd000000e040a */
.L_x_5:
[-CC-:B------:R-:W-:Y:S01]  /*0750*/  SHF.R.U64 R147, R6, R0.reuse, R7.reuse ;  /* 0x0000000006937219 */ /* 0x180fe20000001207 */
[----:B------:R-:W0:Y:S01]  /*0760*/  LDC R10, c[0x0][0x618] ;  /* 0x00018600ff0a7b82 */ /* 0x000e220000000800 */
[----:B------:R-:W-:Y:S01]  /*0770*/  SHF.R.U32.HI R5, RZ, R0, R7 ;  /* 0x00000000ff057219 */ /* 0x000fe20000011607 */
[----:B------:R-:W-:Y:S01]  /*0780*/  ULDC UR4, c[0x0][0x150] ;  /* 0x0000540000047ab9 */ /* 0x000fe20000000800 */
[----:B------:R-:W-:Y:S02]  /*0790*/  IADD3 R9, P0, RZ, -R147, RZ ;  /* 0x80000093ff097210 */ /* 0x000fe40007f1e0ff */
[----:B------:R-:W-:-:S03]  /*07a0*/  I2FP.F32.U32 R0, R4 ;  /* 0x0000000400007245 */ /* 0x000fc60000201000 */
[----:B------:R-:W1:Y:S01]  /*07b0*/  LDC.64 R28, c[0x0][0x640] ;  /* 0x00019000ff1c7b82 */ /* 0x000e620000000a00 */
[----:B------:R-:W-:Y:S02]  /*07c0*/  IMAD.X R11, RZ, RZ, ~R5, P0 ;  /* 0x000000ffff0b7224 */ /* 0x000fe400000e0e05 */
[----:B------:R-:W-:Y:S01]  /*07d0*/  FMUL R0, R0, UR4 ;  /* 0x0000000400007c20 */ /* 0x000fe20008400000 */
[----:B------:R-:W-:Y:S01]  /*07e0*/  IMAD.WIDE.U32 R6, R9, R20, R16 ;  /* 0x0000001409067225 */ /* 0x000fe200078e0010 */
[----:B------:R-:W-:-:S03]  /*07f0*/  ULDC UR4, c[0x0][0x154] ;  /* 0x0000550000047ab9 */ /* 0x000fc60000000800 */
[----:B------:R-:W-:Y:S01]  /*0800*/  IMAD R8, R11, R20, RZ ;  /* 0x000000140b087224 */ /* 0x000fe200078e02ff */
[----:B------:R-:W2:Y:S01]  /*0810*/  LDC R5, c[0x0][0x144] ;  /* 0x00005100ff057b82 */ /* 0x000ea20000000800 */
[----:B------:R-:W3:Y:S02]  /*0820*/  F2I.U32.TRUNC.NTZ R0, R0 ;  /* 0x0000000000007305 */ /* 0x000ee4000020f000 */
[----:B------:R-:W-:-:S04]  /*0830*/  IMAD R9, R9, R21, R8 ;  /* 0x0000001509097224 */ /* 0x000fc800078e0208 */
[----:B------:R-:W-:Y:S01]  /*0840*/  IMAD.IADD R7, R7, 0x1, R9 ;  /* 0x0000000107077824 */ /* 0x000fe200078e0209 */
[----:B------:R-:W4:Y:S01]  /*0850*/  LDC R12, c[0x0][0x608] ;  /* 0x00018200ff0c7b82 */ /* 0x000f220000000800 */
[----:B------:R-:W-:-:S03]  /*0860*/  IMAD.MOV.U32 R9, RZ, RZ, -0x1 ;  /* 0xffffffffff097424 */ /* 0x000fc600078e00ff */
[-CC-:B0-----:R-:W-:Y:S02]  /*0870*/  SHF.R.U64 R20, R6, R10.reuse, R7.reuse ;  /* 0x0000000a06147219 */ /* 0x181fe40000001207 */
[----:B------:R-:W-:Y:S02]  /*0880*/  I2FP.F32.U32 R6, R3 ;  /* 0x0000000300067245 */ /* 0x000fe40000201000 */
[----:B------:R-:W0:Y:S01]  /*0890*/  LDC R26, c[0x0][0x658] ;  /* 0x00019600ff1a7b82 */ /* 0x000e220000000800 */
[----:B-1----:R-:W-:Y:S01]  /*08a0*/  ISETP.NE.U32.AND P0, PT, R28, RZ, PT ;  /* 0x000000ff1c00720c */ /* 0x002fe20003f05070 */
[----:B---3--:R-:W-:Y:S01]  /*08b0*/  IMAD.MOV R8, RZ, RZ, -R0 ;  /* 0x000000ffff087224 */ /* 0x008fe200078e0a00 */
[----:B------:R-:W-:Y:S01]  /*08c0*/  SHF.R.U32.HI R7, RZ, R10, R7 ;  /* 0x0000000aff077219 */ /* 0x000fe20000011607 */
[----:B------:R-:W-:Y:S01]  /*08d0*/  FMUL R6, R6, UR4 ;  /* 0x0000000406067c20 */ /* 0x000fe20008400000 */
[----:B------:R-:W-:-:S03]  /*08e0*/  ISETP.NE.AND.EX P0, PT, R29, RZ, PT, P0 ;  /* 0x000000ff1d00720c */ /* 0x000fc60003f05300 */
[----:B------:R-:W1:Y:S01]  /*08f0*/  LDC R14, c[0x0][0x148] ;  /* 0x00005200ff0e7b82 */ /* 0x000e620000000800 */
[----:B--2---:R-:W-:-:S07]  /*0900*/  IMAD R0, R5, R8, R4 ;  /* 0x0000000805007224 */ /* 0x004fce00078e0204 */
[----:B------:R-:W2:Y:S01]  /*0910*/  LDC R24, c[0x0][0x600] ;  /* 0x00018000ff187b82 */ /* 0x000ea20000000800 */
[-CC-:B----4-:R-:W-:Y:S02]  /*0920*/  SHF.R.U64 R30, R20, R12.reuse, R7.reuse ;  /* 0x0000000c141e7219 */ /* 0x190fe40000001207 */
[----:B------:R-:W-:Y:S01]  /*0930*/  SHF.R.U32.HI R5, RZ, R12, R7 ;  /* 0x0000000cff057219 */ /* 0x000fe20000011607 */
[----:B------:R-:W-:Y:S01]  /*0940*/  IMAD.MOV.U32 R7, RZ, RZ, 0x1 ;  /* 0x00000001ff077424 */ /* 0x000fe200078e00ff */
[----:B------:R3:W4:Y:S03]  /*0950*/  F2I.U32.TRUNC.NTZ R12, R6 ;  /* 0x00000006000c7305 */ /* 0x000726000020f000 */
[----:B------:R-:W1:Y:S01]  /*0960*/  LDC R15, c[0x0][0x648] ;  /* 0x00019200ff0f7b82 */ /* 0x000e620000000800 */
[-C--:B0-----:R-:W-:Y:S02]  /*0970*/  SHF.L.U32 R4, R9, R26.reuse, RZ ;  /* 0x0000001a09047219 */ /* 0x081fe400000006ff */
[----:B------:R-:W-:-:S02]  /*0980*/  SHF.R.U64 R32, R30, R26, R5 ;  /* 0x0000001a1e207219 */ /* 0x000fc40000001205 */
[----:B------:R-:W-:Y:S02]  /*0990*/  LOP3.LUT R11, RZ, R4, RZ, 0x33, !PT ;  /* 0x00000004ff0b7212 */ /* 0x000fe400078e33ff */
[-C--:B------:R-:W-:Y:S01]  /*09a0*/  SHF.R.U32.HI R5, RZ, R26.reuse, R5 ;  /* 0x0000001aff057219 */ /* 0x080fe20000011605 */
[----:B------:R-:W0:Y:S01]  /*09b0*/  LDC R21, c[0x0][0x638] ;  /* 0x00018e00ff157b82 */ /* 0x000e220000000800 */
[----:B------:R-:W-:Y:S01]  /*09c0*/  SHF.L.U32 R10, R7, R26, RZ ;  /* 0x0000001a070a7219 */ /* 0x000fe200000006ff */
[----:B------:R-:W-:-:S06]  /*09d0*/  IMAD.MOV.U32 R4, RZ, RZ, R32 ;  /* 0x000000ffff047224 */ /* 0x000fcc00078e0020 */
[----:B------:R-:W0:Y:S01]  /*09e0*/  LDC R146, c[0x0][0x610] ;  /* 0x00018400ff927b82 */ /* 0x000e220000000800 */
[----:B---34-:R-:W-:Y:S05]  /*09f0*/  @!P0 BRA `(.L_x_6) ;  /* 0x0000000000288947 */ /* 0x018fea0003800000 */
[----:B------:R-:W3:Y:S02]  /*0a00*/  LDC R9, c[0x0][0x64c] ;  /* 0x00019300ff097b82 */ /* 0x000ee40000000800 */
[----:B---3--:R-:W-:-:S05]  /*0a10*/  IADD3 R9, P0, R32, R9, RZ ;  /* 0x0000000920097210 */ /* 0x008fca0007f1e0ff */
        /* <DEDUP_REMOVED lines=8> */
.L_x_6:
[----:B-1----:R-:W-:Y:S01]  /*0aa0*/  SHF.R.U64 R4, R4, R15, R5 ;  /* 0x0000000f04047219 */ /* 0x002fe20000001205 */
[----:B--2---:R-:W-:Y:S01]  /*0ab0*/  VIADD R5, R24, 0xffffffff ;  /* 0xffffffff18057836 */ /* 0x004fe20000000000 */
[----:B------:R-:W-:Y:S01]  /*0ac0*/  LOP3.LUT R11, R30, R11, RZ, 0xc0, !PT ;  /* 0x0000000b1e0b7212 */ /* 0x000fe200078ec0ff */
[----:B------:R-:W-:Y:S02]  /*0ad0*/  IMAD.MOV R12, RZ, RZ, -R12 ;  /* 0x000000ffff0c7224 */ /* 0x000fe400078e0a0c */
[----:B------:R-:W-:Y:S01]  /*0ae0*/  IMAD.MOV R6, RZ, RZ, -R4 ;  /* 0x000000ffff067224 */ /* 0x000fe200078e0a04 */
[----:B------:R-:W-:Y:S01]  /*0af0*/  LOP3.LUT R5, R20, R5, RZ, 0xc0, !PT ;  /* 0x0000000514057212 */ /* 0x000fe200078ec0ff */
[----:B------:R-:W-:Y:S02]  /*0b00*/  @P3 IMAD R0, R14, R12, R3 ;  /* 0x0000000c0e003224 */ /* 0x000fe400078e0203 */
[----:B------:R-:W-:Y:S02]  /*0b10*/  IMAD R11, R10, R4, R11 ;  /* 0x000000040a0b7224 */ /* 0x000fe400078e020b */
[----:B0-----:R-:W-:-:S02]  /*0b20*/  IMAD R3, R6, R21, R32 ;  /* 0x0000001506037224 */ /* 0x001fc400078e0220 */
[----:B------:R-:W-:Y:S02]  /*0b30*/  IMAD R146, R11, R146, R0 ;  /* 0x000000920b927224 */ /* 0x000fe400078e0200 */
[----:B------:R-:W-:Y:S02]  /*0b40*/  IMAD R3, R3, R24, R5 ;  /* 0x0000001803037224 */ /* 0x000fe400078e0205 */
[----:B------:R-:W-:-:S03]  /*0b50*/  IMAD.MOV.U32 R0, RZ, RZ, 0x1 ;  /* 0x00000001ff007424 */ /* 0x000fc600078e00ff */
[----:B------:R-:W-:Y:S02]  /*0b60*/  SEL R148, R3, R146, !P3 ;  /* 0x0000009203947207 */ /* 0x000fe40005800000 */
[----:B------:R-:W-:-:S07]  /*0b70*/  SEL R146, R146, R3, !P3 ;  /* 0x0000000392927207 */ /* 0x000fce0005800000 */
.L_x_4:
[----:B------:R-:W-:-:S08]  /*0b80*/  NOP ;  /* 0x0000000000007918 */ /* 0x000fd00000000000 */
[----:B------:R-:W0:Y:S02]  /*0b90*/  USETMAXREG.TRY_ALLOC.CTAPOOL UP0, 0xe8 ;  /* 0x000000e8000079c8 */ /* 0x000e240008000600 */
[----:B0-----:R-:W-:-:S13]  /*0ba0*/  PLOP3.LUT P0, PT, PT, PT, UP0, 0x80, 0x0 ;  /* 0x000000000000781c */ /* 0x001fda0003f0f008 */
[----:B------:R-:W-:Y:S05]  /*0bb0*/  @!P0 BRA `(.L_x_4) ;  /* 0xfffffffc00f08947 */ /* 0x000fea000383ffff */
[----:B------:R-:W-:Y:S01]  /*0bc0*/  ULDC.64 UR4, c[0x0][0x598] ;  /* 0x0001660000047ab9 */ /* 0x000fe20000000a00 */
[----:B------:R-:W-:Y:S01]  /*0bd0*/  ULDC.64 UR58, c[0x0][0x208] ;  /* 0x00008200003a7ab9 */ /* 0x000fe20000000a00 */
[----:B------:R-:W-:-:S04]  /*0be0*/  ISETP.NE.U32.AND P0, PT, RZ, UR4, PT ;  /* 0x00000004ff007c0c */ /* 0x000fc8000bf05070 */
[----:B------:R-:W-:-:S13]  /*0bf0*/  ISETP.NE.AND.EX P0, PT, RZ, UR5, PT, P0 ;  /* 0x00000005ff007c0c */ /* 0x000fda000bf05300 */
[----:B------:R-:W-:Y:S05]  /*0c00*/  @!P0 BRA `(.L_x_7) ;  /* 0x00000000001c8947 */ /* 0x000fea0003800000 */
[----:B------:R-:W0:Y:S02]  /*0c10*/  LDC.64 R4, c[0x0][0x598] ;  /* 0x00016600ff047b82 */ /* 0x000e240000000a00 */
[----:B0-----:R-:W2:Y:S02]  /*0c20*/  LDG.E.64 R4, desc[UR58][R4.64] ;  /* 0x0000003a04047981 */ /* 0x001ea4000c1e1b00 */
[----:B--2---:R-:W-:-:S04]  /*0c30*/  ISETP.NE.U32.AND P0, PT, R4, RZ, PT ;  /* 0x000000ff0400720c */ /* 0x004fc80003f05070 */
[----:B------:R-:W-:-:S13]  /*0c40*/  ISETP.NE.AND.EX P0, PT, R5, RZ, PT, P0 ;  /* 0x000000ff0500720c */ /* 0x000fda0003f05300 */
[----:B------:R-:W-:Y:S05]  /*0c50*/  @!P0 BRA `(.L_x_7) ;  /* 0x0000000000088947 */ /* 0x000fea0003800000 */
[----:B------:R0:W5:Y:S01]  /*0c60*/  LD.E R23, desc[UR58][R4.64] ;  /* 0x0000003a04177980 */ /* 0x000162000c101900 */
[----:B------:R-:W-:Y:S05]  /*0c70*/  BRA `(.L_x_8) ;  /* 0x0000000000247947 */ /* 0x000fea0003800000 */
.L_x_7:
[----:B------:R-:W-:Y:S02]  /*0c80*/  ULDC.64 UR4, c[0x0][0x588] ;  /* 0x0001620000047ab9 */ /* 0x000fe40000000a00 */
[----:B------:R-:W-:-:S04]  /*0c90*/  ISETP.NE.U32.AND P0, PT, RZ, UR4, PT ;  /* 0x00000004ff007c0c */ /* 0x000fc8000bf05070 */
[----:B------:R-:W-:-:S13]  /*0ca0*/  ISETP.NE.AND.EX P0, PT, RZ, UR5, PT, P0 ;  /* 0x00000005ff007c0c */ /* 0x000fda000bf05300 */
[----:B------:R-:W-:Y:S05]  /*0cb0*/  @!P0 BRA `(.L_x_9) ;  /* 0x00000000000c8947 */ /* 0x000fea0003800000 */
[----:B------:R-:W0:Y:S02]  /*0cc0*/  LDC.64 R4, c[0x0][0x588] ;  /* 0x00016200ff047b82 */ /* 0x000e240000000a00 */
[----:B0-----:R1:W5:Y:S01]  /*0cd0*/  LDG.E R23, desc[UR58][R4.64] ;  /* 0x0000003a04177981 */ /* 0x001362000c1e1900 */
[----:B------:R-:W-:Y:S05]  /*0ce0*/  BRA `(.L_x_8) ;  /* 0x0000000000087947 */ /* 0x000fea0003800000 */
.L_x_9:
[----:B------:R-:W-:Y:S02]  /*0cf0*/  ULDC UR4, c[0x0][0x580] ;  /* 0x0001600000047ab9 */ /* 0x000fe40000000800 */
[----:B------:R-:W-:-:S07]  /*0d00*/  IMAD.U32 R23, RZ, RZ, UR4 ;  /* 0x00000004ff177e24 */ /* 0x000fce000f8e00ff */
.L_x_8:
[----:B------:R-:W-:Y:S02]  /*0d10*/  ULDC.64 UR4, c[0x0][0x5a0] ;  /* 0x0001680000047ab9 */ /* 0x000fe40000000a00 */
[----:B------:R-:W-:-:S04]  /*0d20*/  ISETP.NE.U32.AND P0, PT, RZ, UR4, PT ;  /* 0x00000004ff007c0c */ /* 0x000fc8000bf05070 */
[----:B------:R-:W-:-:S13]  /*0d30*/  ISETP.NE.AND.EX P0, PT, RZ, UR5, PT, P0 ;  /* 0x00000005ff007c0c */ /* 0x000fda000bf05300 */
[----:B------:R-:W-:Y:S05]  /*0d40*/  @!P0 BRA `(.L_x_10) ;  /* 0x00000000001c8947 */ /* 0x000fea0003800000 */
[----:B01----:R-:W0:Y:S02]  /*0d50*/  LDC.64 R4, c[0x0][0x5a0] ;  /* 0x00016800ff047b82 */ /* 0x003e240000000a00 */
[----:B0-----:R-:W2:Y:S02]  /*0d60*/  LDG.E.64 R4, desc[UR58][R4.64] ;  /* 0x0000003a04047981 */ /* 0x001ea4000c1e1b00 */
[----:B--2---:R-:W-:-:S04]  /*0d70*/  ISETP.NE.U32.AND P0, PT, R4, RZ, PT ;  /* 0x000000ff0400720c */ /* 0x004fc80003f05070 */
[----:B------:R-:W-:-:S13]  /*0d80*/  ISETP.NE.AND.EX P0, PT, R5, RZ, PT, P0 ;  /* 0x000000ff0500720c */ /* 0x000fda0003f05300 */
[----:B------:R-:W-:Y:S05]  /*0d90*/  @!P0 BRA `(.L_x_10) ;  /* 0x0000000000088947 */ /* 0x000fea0003800000 */
[----:B------:R0:W5:Y:S01]  /*0da0*/  LD.E R144, desc[UR58][R4.64] ;  /* 0x0000003a04907980 */ /* 0x000162000c101900 */
[----:B------:R-:W-:Y:S05]  /*0db0*/  BRA `(.L_x_11) ;  /* 0x0000000000247947 */ /* 0x000fea0003800000 */
.L_x_10:
[----:B------:R-:W-:Y:S02]  /*0dc0*/  ULDC.64 UR4, c[0x0][0x590] ;  /* 0x0001640000047ab9 */ /* 0x000fe40000000a00 */
[----:B------:R-:W-:-:S04]  /*0dd0*/  ISETP.NE.U32.AND P0, PT, RZ, UR4, PT ;  /* 0x00000004ff007c0c */ /* 0x000fc8000bf05070 */
[----:B------:R-:W-:-:S13]  /*0de0*/  ISETP.NE.AND.EX P0, PT, RZ, UR5, PT, P0 ;  /* 0x00000005ff007c0c */ /* 0x000fda000bf05300 */
[----:B------:R-:W-:Y:S05]  /*0df0*/  @!P0 BRA `(.L_x_12) ;  /* 0x00000000000c8947 */ /* 0x000fea0003800000 */
[----:B------:R-:W2:Y:S02]  /*0e00*/  LDC.64 R144, c[0x0][0x590] ;  /* 0x00016400ff907b82 */ /* 0x000ea40000000a00 */
[----:B--2---:R2:W5:Y:S01]  /*0e10*/  LDG.E R144, desc[UR58][R144.64] ;  /* 0x0000003a90907981 */ /* 0x004562000c1e1900 */
[----:B------:R-:W-:Y:S05]  /*0e20*/  BRA `(.L_x_11) ;  /* 0x0000000000087947 */ /* 0x000fea0003800000 */
.L_x_12:
[----:B------:R-:W-:Y:S02]  /*0e30*/  ULDC UR4, c[0x0][0x584] ;  /* 0x0001610000047ab9 */ /* 0x000fe40000000800 */
[----:B------:R-:W-:-:S07]  /*0e40*/  IMAD.U32 R144, RZ, RZ, UR4 ;  /* 0x00000004ff907e24 */ /* 0x000fce000f8e00ff */
.L_x_11:
[----:B------:R-:W-:-:S13]  /*0e50*/  LOP3.LUT P0, RZ, R0, 0xff, RZ, 0xc0, !PT ;  /* 0x000000ff00ff7812 */ /* 0x000fda000780c0ff */
[----:B------:R-:W-:Y:S05]  /*0e60*/  @!P0 EXIT ;  /* 0x000000000000894d */ /* 0x000fea0003800000 */
[----:B------:R-:W-:Y:S01]  /*0e70*/  ULDC UR4, c[0x0][0x28c] ;  /* 0x0000a30000047ab9 */ /* 0x000fe20000000800 */
[----:B--2---:R-:W-:Y:S01]  /*0e80*/  LOP3.LUT R145, R19, 0x1, RZ, 0xfc, !PT ;  /* 0x0000000113917812 */ /* 0x004fe200078efcff */
[----:B------:R-:W-:Y:S01]  /*0e90*/  UIADD3 UR4, UR4, 0x7f, URZ ;  /* 0x0000007f04047890 */ /* 0x000fe2000fffe03f */
[----:B------:R-:W-:Y:S01]  /*0ea0*/  UMOV UR38, URZ ;  /* 0x0000003f00267c82 */ /* 0x000fe20008000000 */
[----:B------:R-:W-:Y:S02]  /*0eb0*/  UMOV UR36, URZ ;  /* 0x0000003f00247c82 */ /* 0x000fe40008000000 */
[----:B------:R-:W-:-:S04]  /*0ec0*/  USHF.R.S32.HI UR5, URZ, 0x1f, UR4 ;  /* 0x0000001f3f057899 */ /* 0x000fc80008011404 */
[----:B------:R-:W-:-:S04]  /*0ed0*/  ULEA.HI UR5, UR5, UR4, URZ, 0x7 ;  /* 0x0000000405057291 */ /* 0x000fc8000f8f383f */
[----:B------:R-:W-:-:S12]  /*0ee0*/  USHF.R.S32.HI UR39, URZ, 0x7, UR5 ;  /* 0x000000073f277899 */ /* 0x000fd80008011405 */
.L_x_270:
[----:B------:R-:W-:Y:S01]  /*0ef0*/  LOP3.LUT R0, R18, 0x80, RZ, 0xc0, !PT ;  /* 0x0000008012007812 */ /* 0x000fe200078ec0ff */
[----:B--2---:R-:W2:Y:S01]  /*0f00*/  S2UR UR6, SR_CgaCtaId ;  /* 0x00000000000679c3 */ /* 0x004ea20000008800 */
[----:B------:R-:W-:Y:S02]  /*0f10*/  UMOV UR37, 0x400 ;  /* 0x0000040000257882 */ /* 0x000fe40000000000 */
[----:B------:R-:W-:-:S06]  /*0f20*/  SHF.R.U32.HI R0, RZ, 0x7, R0 ;  /* 0x00000007ff007819 */ /* 0x000fcc0000011600 */
[----:B---3--:R-:W3:Y:S01]  /*0f30*/  SHFL.IDX PT, R0, R0, RZ, 0x1f ;  /* 0x00001fff00007589 */ /* 0x008ee200000e0000 */
[----:B--2---:R-:W-:Y:S01]  /*0f40*/  ULEA UR37, UR6, UR37, 0x18 ;  /* 0x0000002506257291 */ /* 0x004fe2000f8ec03f */
[----:B---3--:R-:W-:-:S13]  /*0f50*/  R2UR UR4, R0 ;  /* 0x00000000000472ca */ /* 0x008fda00000e0000 */
[----:B------:R-:W-:-:S04]  /*0f60*/  ULEA.HI UR5, UR4, UR4, URZ, 0x1 ;  /* 0x0000000404057291 */ /* 0x000fc8000f8f083f */
[----:B------:R-:W-:-:S04]  /*0f70*/  ULOP3.LUT UR5, UR5, 0x7fffe, URZ, 0xc0, !UPT ;  /* 0x0007fffe05057892 */ /* 0x000fc8000f8ec03f */
[----:B------:R-:W-:-:S03]  /*0f80*/  UIADD3 UR5, UR4, -UR5, URZ ;  /* 0x8000000504057290 */ /* 0x000fc6000fffe03f */
[----:B------:R-:W-:Y:S01]  /*0f90*/  ULDC UR4, c[0x0][0x28c] ;  /* 0x0000a30000047ab9 */ /* 0x000fe20000000800 */
[----:B------:R-:W-:Y:S01]  /*0fa0*/  ULEA UR5, UR5, UR37, 0xd ;  /* 0x0000002505057291 */ /* 0x000fe2000f8e683f */
[----:B------:R-:W-:-:S03]  /*0fb0*/  ISETP.LT.AND P0, PT, RZ, UR4, PT ;  /* 0x00000004ff007c0c */ /* 0x000fc6000bf01270 */
[----:B------:R-:W-:-:S04]  /*0fc0*/  UIADD3 UR5, UR5, 0x100, URZ ;  /* 0x0000010005057890 */ /* 0x000fc8000fffe03f */
[----:B------:R-:W-:-:S04]  /*0fd0*/  USHF.R.U32.HI UR5, URZ, 0x4, UR5 ;  /* 0x000000043f057899 */ /* 0x000fc80008011605 */
[----:B------:R-:W-:Y:S02]  /*0fe0*/  ULOP3.LUT UR57, UR5, 0x3fff, URZ, 0xc0, !UPT ;  /* 0x00003fff05397892 */ /* 0x000fe4000f8ec03f */
[----:B-1--4-:R-:W-:Y:S10]  /*0ff0*/  @P0 BRA `(.L_x_13) ;  /* 0x0000000000400947 */ /* 0x012ff40003800000 */
[----:B------:R-:W-:Y:S01]  /*1000*/  MOV R0, 0x0 ;  /* 0x0000000000007802 */ /* 0x000fe20000000f00 */
[----:B------:R-:W-:Y:S01]  /*1010*/  ULDC.64 UR4, c[0x4][0x68] ;  /* 0x01001a0000047ab9 */ /* 0x000fe20000000a00 */
[----:B------:R-:W-:Y:S01]  /*1020*/  ULDC.64 UR6, c[0x4][0x8] ;  /* 0x0100020000067ab9 */ /* 0x000fe20000000a00 */
[----:B01----:R-:W-:Y:S01]  /*1030*/  IMAD.U32 R4, RZ, RZ, UR4 ;  /* 0x00000004ff047e24 */ /* 0x003fe2000f8e00ff */
[----:B------:R0:W1:Y:S01]  /*1040*/  LDC.64 R14, c[0x4][R0] ;  /* 0x01000000000e7b82 */ /* 0x0000620000000a00 */
[----:B------:R-:W-:Y:S01]  /*1050*/  IMAD.U32 R5, RZ, RZ, UR5 ;  /* 0x00000005ff057e24 */ /* 0x000fe2000f8e00ff */
[----:B------:R-:W-:Y:S01]  /*1060*/  ULDC.64 UR4, c[0x4][0x70] ;  /* 0x01001c0000047ab9 */ /* 0x000fe20000000a00 */
[----:B------:R-:W-:Y:S02]  /*1070*/  IMAD.U32 R10, RZ, RZ, UR6 ;  /* 0x00000006ff0a7e24 */ /* 0x000fe4000f8e00ff */
[----:B------:R-:W-:Y:S02]  /*1080*/  IMAD.U32 R6, RZ, RZ, UR4 ;  /* 0x00000004ff067e24 */ /* 0x000fe4000f8e00ff */
[----:B------:R-:W-:-:S02]  /*1090*/  IMAD.U32 R7, RZ, RZ, UR5 ;  /* 0x00000005ff077e24 */ /* 0x000fc4000f8e00ff */
[----:B------:R-:W-:Y:S02]  /*10a0*/  IMAD.U32 R11, RZ, RZ, UR7 ;  /* 0x00000007ff0b7e24 */ /* 0x000fe4000f8e00ff */
[----:B------:R-:W-:Y:S02]  /*10b0*/  IMAD.MOV.U32 R8, RZ, RZ, 0x1e1 ;  /* 0x000001e1ff087424 */ /* 0x000fe400078e00ff */
[----:B------:R-:W-:Y:S02]  /*10c0*/  IMAD.MOV.U32 R12, RZ, RZ, 0x1 ;  /* 0x00000001ff0c7424 */ /* 0x000fe400078e00ff */
[----:B0-----:R-:W-:-:S07]  /*10d0*/  IMAD.MOV.U32 R13, RZ, RZ, RZ ;  /* 0x000000ffff0d7224 */ /* 0x001fce00078e00ff */
[----:B------:R-:W-:-:S07]  /*10e0*/  LEPC R20, `(.L_x_13) ;  /* 0x000000001014794e */ /* 0x000fce0000000000 */
[----:B-1---5:R-:W-:Y:S05]  /*10f0*/  CALL.ABS.NOINC R14 ;  /* 0x000000000e007343 */ /* 0x022fea0003c00000 */
.L_x_13:
[----:B------:R-:W-:-:S13]  /*1100*/  ISETP.NE.AND P0, PT, R145, 0x3, PT ;  /* 0x000000039100780c */ /* 0x000fda0003f05270 */
[----:B------:R-:W-:Y:S05]  /*1110*/  @!P0 BRA `(.L_x_14) ;  /* 0x0000000000048947 */ /* 0x000fea0003800000 */
[----:B------:R-:W-:Y:S01]  /*1120*/  BPT.TRAP 0x1 ;  /* 0x000000040000795c */ /* 0x000fe20000300000 */
.L_x_14:
[----:B------:R-:W-:Y:S02]  /*1130*/  IMAD.U32 R3, RZ, RZ, UR36 ;  /* 0x00000024ff037e24 */ /* 0x000fe4000f8e00ff */
[----:B------:R-:W-:-:S03]  /*1140*/  IMAD.U32 R0, RZ, RZ, UR38 ;  /* 0x00000026ff007e24 */ /* 0x000fc6000f8e00ff */
[----:B------:R-:W-:Y:S02]  /*1150*/  LEA R3, R3, UR37, 0x3 ;  /* 0x0000002503037c11 */ /* 0x000fe4000f8e18ff */
[----:B------:R-:W-:-:S04]  /*1160*/  SHF.L.U32 R0, R0, 0x1f, RZ ;  /* 0x0000001f00007819 */ /* 0x000fc800000006ff */
[----:B------:R2:W3:Y:S01]  /*1170*/  SYNCS.PHASECHK.TRANS64.TRYWAIT P1, [R3+URZ], R0 ;  /* 0x00000000030075a7 */ /* 0x0004e2000802017f */
[----:B------:R-:W-:Y:S05]  /*1180*/  @!P0 BRA `(.L_x_15) ;  /* 0x0000000000048947 */ /* 0x000fea0003800000 */
[----:B------:R-:W-:Y:S01]  /*1190*/  BPT.TRAP 0x1 ;  /* 0x000000040000795c */ /* 0x000fe20000300000 */
.L_x_15:
[----:B---3--:R-:W-:Y:S05]  /*11a0*/  @P1 BRA `(.L_x_16) ;  /* 0x0000000000081947 */ /* 0x008fea0003800000 */
[----:B------:R-:W3:Y:S02]  /*11b0*/  SYNCS.PHASECHK.TRANS64.TRYWAIT P1, [R3+URZ], R0 ;  /* 0x00000000030075a7 */ /* 0x000ee4000802017f */
[----:B---3--:R-:W-:Y:S05]  /*11c0*/  @!P1 BRA `(.L_x_17) ;  /* 0x0000010000889947 */ /* 0x008fea0003800000 */
.L_x_16:
[----:B------:R-:W-:-:S04]  /*11d0*/  UISETP.LT.AND UP0, UPT, UR39, 0x1, UPT ;  /* 0x000000012700788c */ /* 0x000fc8000bf01270 */
[----:B------:R-:W-:-:S06]  /*11e0*/  USEL UR4, UR39, 0x1, UP0 ;  /* 0x0000000127047887 */ /* 0x000fcc0008000000 */
[----:B--23--:R-:W-:Y:S01]  /*11f0*/  IMAD.U32 R0, RZ, RZ, UR4 ;  /* 0x00000004ff007e24 */ /* 0x00cfe2000f8e00ff */
[----:B------:R-:W-:Y:S05]  /*1200*/  WARPSYNC.ALL ;  /* 0x0000000000007948 */ /* 0x000fea0003800000 */
[----:B------:R-:W-:-:S04]  /*1210*/  IADD3 R0, -R0, UR39, RZ ;  /* 0x0000002700007c10 */ /* 0x000fc8000fffe1ff */
[----:B------:R-:W-:Y:S01]  /*1220*/  ISETP.GE.AND P1, PT, R0, 0x1, PT ;  /* 0x000000010000780c */ /* 0x000fe20003f26270 */
[----:B------:R-:W-:Y:S01]  /*1230*/  UIADD3 UR4, UR37, 0x10100, URZ ;  /* 0x0001010025047890 */ /* 0x000fe2000fffe03f */
[----:B------:R-:W-:Y:S01]  /*1240*/  WARPGROUP.ARRIVE ;  /* 0x00000000000079c5 */ /* 0x000fe20000000000 */
[----:B------:R-:W-:Y:S02]  /*1250*/  ULOP3.LUT UR57, UR57, 0x10000, URZ, 0xfc, !UPT ;  /* 0x0001000039397892 */ /* 0x000fe4000f8efc3f */
[----:B------:R-:W-:Y:S02]  /*1260*/  USHF.R.U32.HI UR4, URZ, 0x4, UR4 ;  /* 0x000000043f047899 */ /* 0x000fe40008011604 */
[----:B------:R-:W-:Y:S02]  /*1270*/  ULEA UR6, UR36, UR57, 0xb ;  /* 0x0000003924067291 */ /* 0x000fe4000f8e583f */
[----:B------:R-:W-:Y:S02]  /*1280*/  ULOP3.LUT UR56, UR4, 0x3fff, URZ, 0xc0, !UPT ;  /* 0x00003fff04387892 */ /* 0x000fe4000f8ec03f */
[----:B------:R-:W-:-:S02]  /*1290*/  UIADD3 UR11, UR6, 0x2, URZ ;  /* 0x00000002060b7890 */ /* 0x000fc4000fffe03f */
[----:B------:R-:W-:Y:S02]  /*12a0*/  ULOP3.LUT UR56, UR56, 0x10000, URZ, 0xfc, !UPT ;  /* 0x0001000038387892 */ /* 0x000fe4000f8efc3f */
[----:B------:R-:W-:Y:S02]  /*12b0*/  UIADD3 UR10, UR6, 0x4, URZ ;  /* 0x00000004060a7890 */ /* 0x000fe4000fffe03f */
[----:B------:R-:W-:Y:S02]  /*12c0*/  UIMAD UR54, UR36, 0xf00, UR56 ;  /* 0x00000f00243678a4 */ /* 0x000fe4000f8e0238 */
[----:B------:R-:W-:Y:S02]  /*12d0*/  UIADD3 UR30, UR6, 0x6, URZ ;  /* 0x00000006061e7890 */ /* 0x000fe4000fffe03f */
[----:B------:R-:W-:Y:S02]  /*12e0*/  UIADD3 UR47, UR6, 0x400, URZ ;  /* 0x00000400062f7890 */ /* 0x000fe4000fffe03f */
[----:B------:R-:W-:-:S02]  /*12f0*/  UIADD3 UR46, UR6, 0x402, URZ ;  /* 0x00000402062e7890 */ /* 0x000fc4000fffe03f */
[----:B------:R-:W-:Y:S02]  /*1300*/  UIADD3 UR45, UR6, 0x404, URZ ;  /* 0x00000404062d7890 */ /* 0x000fe4000fffe03f */
[----:B------:R-:W-:Y:S02]  /*1310*/  UIADD3 UR44, UR6, 0x406, URZ ;  /* 0x00000406062c7890 */ /* 0x000fe4000fffe03f */
[----:B------:R-:W-:Y:S01]  /*1320*/  UMOV UR4, UR6 ;  /* 0x0000000600047c82 */ /* 0x000fe20008000000 */
[----:B------:R-:W-:Y:S01]  /*1330*/  UMOV UR5, 0x40000040 ;  /* 0x4000004000057882 */ /* 0x000fe20000000000 */
[----:B------:R-:W-:Y:S01]  /*1340*/  UMOV UR6, UR54 ;  /* 0x0000003600067c82 */ /* 0x000fe20008000000 */
[----:B------:R-:W-:Y:S01]  /*1350*/  UMOV UR7, 0x40000040 ;  /* 0x4000004000077882 */ /* 0x000fe20000000000 */
[----:B------:R-:W-:Y:S01]  /*1360*/  UIADD3 UR34, UR54, 0x80, URZ ;  /* 0x0000008036227890 */ /* 0x000fe2000fffe03f */
[----:B------:R-:W-:Y:S01]  /*1370*/  HGMMA.64x16x16.F32 R136, gdesc[UR4], RZ, !UPT, gsb0 ;  /* 0x00200000048879f0 */ /* 0x000fe2000c0008ff */
[----:B------:R-:W-:Y:S01]  /*1380*/  UMOV UR32, UR4 ;  /* 0x0000000400207c82 */ /* 0x000fe20008000000 */
[----:B------:R-:W-:Y:S01]  /*1390*/  UMOV UR33, UR5 ;  /* 0x0000000500217c82 */ /* 0x000fe20008000000 */
[----:B------:R-:W-:Y:S01]  /*13a0*/  UMOV UR35, 0x40000040 ;  /* 0x4000004000237882 */ /* 0x000fe20000000000 */
[----:B------:R-:W-:Y:S01]  /*13b0*/  UIADD3 UR14, UR54, 0x100, URZ ;  /* 0x00000100360e7890 */ /* 0x000fe2000fffe03f */
[----:B------:R-:W-:Y:S01]  /*13c0*/  UMOV UR12, UR4 ;  /* 0x00000004000c7c82 */ /* 0x000fe20008000000 */
[----:B------:R-:W-:Y:S01]  /*13d0*/  UMOV UR13, UR5 ;  /* 0x00000005000d7c82 */ /* 0x000fe20008000000 */
[----:B------:R-:W-:Y:S01]  /*13e0*/  UMOV UR15, 0x40000040 ;  /* 0x40000040000f7882 */ /* 0x000fe20000000000 */
[----:B------:R-:W-:Y:S01]  /*13f0*/  UIADD3 UR6, UR54, 0x180, URZ ;  /* 0x0000018036067890 */ /* 0x000fe2000fffe03f */
[----:B------:R-:W-:Y:S01]  /*1400*/  UMOV UR7, 0x40000040 ;  /* 0x4000004000077882 */ /* 0x000fe20000000000 */
[----:B------:R-:W-:Y:S01]  /*1410*/  UIADD3 UR22, UR54, 0x200, URZ ;  /* 0x0000020036167890 */ /* 0x000fe2000fffe03f */
        /* <DEDUP_REMOVED lines=15> */
[----:B------:R-:W-:Y:S01]  /*1510*/  UMOV UR8, UR4 ;  /* 0x0000000400087c82 */ /* 0x000fe20008000000 */
[----:B------:R-:W-:Y:S01]  /*1520*/  UMOV UR9, UR5 ;  /* 0x0000000500097c82 */ /* 0x000fe20008000000 */
[----:B------:R-:W-:Y:S01]  /*1530*/  UMOV UR28, UR4 ;  /* 0x00000004001c7c82 */ /* 0x000fe20008000000 */
[----:B------:R-:W-:Y:S01]  /*1540*/  UMOV UR29, UR5 ;  /* 0x00000005001d7c82 */ /* 0x000fe20008000000 */
[----:B------:R-:W-:Y:S01]  /*1550*/  UMOV UR31, 0x40000040 ;  /* 0x40000040001f7882 */ /* 0x000fe20000000000 */
[----:B------:R-:W-:Y:S01]  /*1560*/  UIADD3 UR50, UR54, 0xd06, URZ ;  /* 0x00000d0636327890 */ /* 0x000fe2000fffe03f */
[----:B------:R-:W-:Y:S01]  /*1570*/  UMOV UR51, 0x40000040 ;  /* 0x4000004000337882 */ /* 0x000fe20000000000 */
[----:B------:R-:W-:Y:S01]  /*1580*/  UMOV UR55, 0x40000040 ;  /* 0x4000004000377882 */ /* 0x000fe20000000000 */
[----:B------:R-:W-:-:S02]  /*1590*/  WARPGROUP.DEPBAR.LE gsb0, 0x0 ;  /* 0x00008000000079c5 */ /* 0x000fc40000010000 */
[----:B------:R-:W-:-:S06]  /*15a0*/  WARPGROUP.ARRIVE ;  /* 0x00000000000079c5 */ /* 0x000fcc0000000000 */
[----:B------:R-:W-:Y:S01]  /*15b0*/  HGMMA.64x16x16.F32 R128, gdesc[UR32], RZ, !UPT, gsb0 ;  /* 0x00200000208079f0 */ /* 0x000fe2000c0008ff */
[----:B------:R-:W-:Y:S01]  /*15c0*/  UIADD3 UR34, UR54, 0x500, URZ ;  /* 0x0000050036227890 */ /* 0x000fe2000fffe03f */
[----:B------:R-:W-:Y:S01]  /*15d0*/  UMOV UR32, UR4 ;  /* 0x0000000400207c82 */ /* 0x000fe20008000000 */
[----:B------:R-:W-:Y:S01]  /*15e0*/  UMOV UR33, UR5 ;  /* 0x0000000500217c82 */ /* 0x000fe20008000000 */
[----:B------:R-:W-:Y:S01]  /*15f0*/  UMOV UR35, 0x40000040 ;  /* 0x4000004000237882 */ /* 0x000fe20000000000 */
[----:B------:R-:W-:Y:S02]  /*1600*/  WARPGROUP.DEPBAR.LE gsb0, 0x0 ;  /* 0x00008000000079c5 */ /* 0x000fe40000010000 */
        /* <DEDUP_REMOVED lines=9> */
[----:B------:R-:W-:Y:S02]  /*16a0*/  UIADD3 UR6, UR54, 0x400, URZ ;  /* 0x0000040036067890 */ /* 0x000fe4000fffe03f */
[----:B------:R-:W-:Y:S01]  /*16b0*/  UIADD3 UR7, UR54, 0x480, URZ ;  /* 0x0000048036077890 */ /* 0x000fe2000fffe03f */
        /* <DEDUP_REMOVED lines=17> */
[----:B------:R-:W-:Y:S01]  /*17d0*/  UMOV UR40, UR11 ;  /* 0x0000000b00287c82 */ /* 0x000fe20008000000 */
[----:B------:R-:W-:Y:S01]  /*17e0*/  UMOV UR11, 0x40000040 ;  /* 0x40000040000b7882 */ /* 0x000fe20000000000 */
[----:B------:R-:W-:Y:S01]  /*17f0*/  UIADD3 UR42, UR54, 0x2, URZ ;  /* 0x00000002362a7890 */ /* 0x000fe2000fffe03f */
[----:B------:R-:W-:Y:S01]  /*1800*/  UMOV UR41, 0x40000040 ;  /* 0x4000004000297882 */ /* 0x000fe20000000000 */
[----:B------:R-:W-:Y:S01]  /*1810*/  UMOV UR43, 0x40000040 ;  /* 0x40000040002b7882 */ /* 0x000fe20000000000 */
[----:B------:R-:W-:Y:S02]  /*1820*/  WARPGROUP.DEPBAR.LE gsb0, 0x0 ;  /* 0x00008000000079c5 */ /* 0x000fe40000010000 */
[----:B------:R-:W-:-:S06]  /*1830*/  WARPGROUP.ARRIVE ;  /* 0x00000000000079c5 */ /* 0x000fcc0000000000 */
[----:B------:R-:W-:Y:S01]  /*1840*/  HGMMA.64x16x16.F32 R80, gdesc[UR16], RZ, !UPT, gsb0 ;  /* 0x00200000105079f0 */ /* 0x000fe2000c0008ff */
[----:B------:R-:W-:Y:S01]  /*1850*/  UMOV UR16, UR10 ;  /* 0x0000000a00107c82 */ /* 0x000fe20008000000 */
[----:B------:R-:W-:Y:S01]  /*1860*/  UMOV UR10, UR6 ;  /* 0x00000006000a7c82 */ /* 0x000fe20008000000 */
[----:B------:R-:W-:Y:S02]  /*1870*/  UIADD3 UR6, UR54, 0x600, URZ ;  /* 0x0000060036067890 */ /* 0x000fe4000fffe03f */
        /* <DEDUP_REMOVED lines=15> */
[----:B------:R-:W-:Y:S01]  /*1970*/  UIADD3 UR30, UR54, 0x780, URZ ;  /* 0x00000780361e7890 */ /* 0x000fe2000fffe03f */
[----:B------:R-:W-:Y:S01]  /*1980*/  UMOV UR28, UR47 ;  /* 0x0000002f001c7c82 */ /* 0x000fe20008000000 */
[----:B------:R-:W-:Y:S01]  /*1990*/  UMOV UR29, 0x40000040 ;  /* 0x40000040001d7882 */ /* 0x000fe20000000000 */
        /* <DEDUP_REMOVED lines=9> */
[----:B------:R-:W-:Y:S01]  /*1a30*/  UIADD3 UR46, UR54, 0xc86, URZ ;  /* 0x00000c86362e7890 */ /* 0x000fe2000fffe03f */
[----:B------:R-:W-:Y:S02]  /*1a40*/  WARPGROUP.DEPBAR.LE gsb0, 0x0 ;  /* 0x00008000000079c5 */ /* 0x000fe40000010000 */
[----:B------:R-:W-:-:S06]  /*1a50*/  WARPGROUP.ARRIVE ;  /* 0x00000000000079c5 */ /* 0x000fcc0000000000 */
[----:B------:R-:W-:Y:S01]  /*1a60*/  HGMMA.64x16x16.F32 R48, gdesc[UR12], RZ, !UPT, gsb0 ;  /* 0x002000000c3079f0 */ /* 0x000fe2000c0008ff */
[----:B------:R-:W-:Y:S01]  /*1a70*/  UIADD3 UR14, UR54, 0x784, URZ ;  /* 0x00000784360e7890 */ /* 0x000fe2000fffe03f */
[----:B------:R-:W-:Y:S01]  /*1a80*/  UMOV UR12, UR45 ;  /* 0x0000002d000c7c82 */ /* 0x000fe20008000000 */
        /* <DEDUP_REMOVED lines=9> */
[----:B------:R-:W-:Y:S01]  /*1b20*/  UMOV UR44, UR4 ;  /* 0x00000004002c7c82 */ /* 0x000fe20008000000 */
[----:B------:R-:W-:Y:S01]  /*1b30*/  UMOV UR45, UR5 ;  /* 0x00000005002d7c82 */ /* 0x000fe20008000000 */
[----:B------:R-:W-:Y:S01]  /*1b40*/  UMOV UR48, UR4 ;  /* 0x0000000400307c82 */ /* 0x000fe20008000000 */
[----:B------:R-:W-:Y:S01]  /*1b50*/  UMOV UR49, UR5 ;  /* 0x0000000500317c82 */ /* 0x000fe20008000000 */
[----:B------:R-:W-:Y:S01]  /*1b60*/  UMOV UR52, UR4 ;  /* 0x0000000400347c82 */ /* 0x000fe20008000000 */
[----:B------:R-:W-:Y:S01]  /*1b70*/  UMOV UR53, UR5 ;  /* 0x0000000500357c82 */ /* 0x000fe20008000000 */
        /* <DEDUP_REMOVED lines=16> */
[----:B------:R-:W-:Y:S01]  /*1c80*/  HGMMA.64x16x16.F32 R136, gdesc[UR40], R136, gsb0 ;  /* 0x00200000288879f0 */ /* 0x000fe20008000888 */
[----:B------:R-:W-:Y:S01]  /*1c90*/  UIADD3 UR42, UR54, 0x182, URZ ;  /* 0x00000182362a7890 */ /* 0x000fe2000fffe03f */
[----:B------:R-:W-:Y:S01]  /*1ca0*/  UMOV UR43, 0x40000040 ;  /* 0x40000040002b7882 */ /* 0x000fe20000000000 */
[----:B------:R-:W-:Y:S02]  /*1cb0*/  WARPGROUP.DEPBAR.LE gsb0, 0x0 ;  /* 0x00008000000079c5 */ /* 0x000fe40000010000 */
[----:B------:R-:W-:-:S06]  /*1cc0*/  WARPGROUP.ARRIVE ;  /* 0x00000000000079c5 */ /* 0x000fcc0000000000 */
[----:B------:R-:W-:Y:S01]  /*1cd0*/  HGMMA.64x16x16.F32 R128, gdesc[UR20], R128, gsb0 ;  /* 0x00200000148079f0 */ /* 0x000fe20008000880 */
        /* <DEDUP_REMOVED lines=92> */
[----:B------:R-:W-:Y:S01]  /*22a0*/  UMOV UR18, UR6 ;  /* 0x0000000600127c82 */ /* 0x000fe20008000000 */
[----:B------:R-:W-:Y:S01]  /*22b0*/  UMOV UR19, 0x40000040 ;  /* 0x4000004000137882 */ /* 0x000fe20000000000 */
[----:B------:R-:W-:Y:S01]  /*22c0*/  UIADD3 UR6, UR54, 0x86, URZ ;  /* 0x0000008636067890 */ /* 0x000fe2000fffe03f */
        /* <DEDUP_REMOVED lines=500> */
[----:B------:R-:W-:Y:S01]  /*4210*/  UMOV UR10, UR14 ;  /* 0x0000000e000a7c82 */ /* 0x000fe20008000000 */
[----:B------:R-:W-:Y:S01]  /*4220*/  UMOV UR14, UR18 ;  /* 0x00000012000e7c82 */ /* 0x000fe20008000000 */
[----:B------:R-:W-:Y:S02]  /*4230*/  WARPGROUP.DEPBAR.LE gsb0, 0x0 ;  /* 0x00008000000079c5 */ /* 0x000fe40000010000 */
[----:B------:R-:W-:-:S06]  /*4240*/  WARPGROUP.ARRIVE ;  /* 0x00000000000079c5 */ /* 0x000fcc0000000000 */
[----:B------:R-:W-:Y:S01]  /*4250*/  HGMMA.64x16x16.F32 R128, gdesc[UR4], R128, gsb0 ;  /* 0x00200000048079f0 */ /* 0x000fe20008000880 */
[----:B------:R-:W-:Y:S01]  /*4260*/  UIADD3 UR6, UR54, 0x986, URZ ;  /* 0x0000098636067890 */ /* 0x000fe2000fffe03f */
[----:B------:R-:W-:-:S06]  /*4270*/  UMOV UR7, 0x40000040 ;  /* 0x4000004000077882 */ /* 0x000fcc0000000000 */
[----:B------:R-:W-:Y:S01]  /*4280*/  UMOV UR18, UR6 ;  /* 0x0000000600127c82 */ /* 0x000fe20008000000 */
[----:B------:R-:W-:Y:S01]  /*4290*/  UIADD3 UR6, UR54, 0xd86, URZ ;  /* 0x00000d8636067890 */ /* 0x000fe2000fffe03f */
[----:B------:R-:W-:Y:S02]  /*42a0*/  WARPGROUP.DEPBAR.LE gsb0, 0x0 ;  /* 0x00008000000079c5 */ /* 0x000fe40000010000 */
[----:B------:R-:W-:-:S06]  /*42b0*/  WARPGROUP.ARRIVE ;  /* 0x00000000000079c5 */ /* 0x000fcc0000000000 */
[----:B------:R-:W-:Y:S01]  /*42c0*/  HGMMA.64x16x16.F32 R120, gdesc[UR8], R120, gsb0 ;  /* 0x00200000087879f0 */ /* 0x000fe20008000878 */
[----:B------:R-:W-:Y:S02]  /*42d0*/  UIADD3 UR8, UR54, 0xe06, URZ ;  /* 0x00000e0636087890 */ /* 0x000fe4000fffe03f */
[----:B------:R-:W-:-:S03]  /*42e0*/  UIADD3 UR9, UR54, 0xe86, URZ ;  /* 0x00000e8636097890 */ /* 0x000fc6000fffe03f */
[----:B------:R-:W-:Y:S02]  /*42f0*/  UMOV UR54, UR6 ;  /* 0x0000000600367c82 */ /* 0x000fe40008000000 */
[----:B------:R-:W-:Y:S01]  /*4300*/  UMOV UR6, UR8 ;  /* 0x0000000800067c82 */ /* 0x000fe20008000000 */
[----:B------:R-:W-:Y:S02]  /*4310*/  WARPGROUP.DEPBAR.LE gsb0, 0x0 ;  /* 0x00008000000079c5 */ /* 0x000fe40000010000 */
[----:B------:R-:W-:-:S06]  /*4320*/  WARPGROUP.ARRIVE ;  /* 0x00000000000079c5 */ /* 0x000fcc0000000000 */
[----:B------:R-:W-:Y:S03]  /*4330*/  HGMMA.64x16x16.F32 R112, gdesc[UR12], R112, gsb0 ;  /* 0x002000000c7079f0 */ /* 0x000fe60008000870 */
        /* <DEDUP_REMOVED lines=29> */
[----:B------:R-:W-:Y:S01]  /*4510*/  HGMMA.64x16x16.F32 R32, gdesc[UR4], R32, gsb0 ;  /* 0x00200000042079f0 */ /* 0x000fe20008000820 */
[----:B------:R-:W-:Y:S01]  /*4520*/  UMOV UR6, UR9 ;  /* 0x0000000900067c82 */ /* 0x000fe20008000000 */
[----:B------:R-:W-:Y:S01]  /*4530*/  UMOV UR7, 0x40000040 ;  /* 0x4000004000077882 */ /* 0x000fe20000000000 */
[----:B------:R-:W-:Y:S02]  /*4540*/  WARPGROUP.DEPBAR.LE gsb0, 0x0 ;  /* 0x00008000000079c5 */ /* 0x000fe40000010000 */
[----:B------:R-:W-:-:S06]  /*4550*/  WARPGROUP.ARRIVE ;  /* 0x00000000000079c5 */ /* 0x000fcc0000000000 */
[----:B------:R-:W-:Y:S03]  /*4560*/  HGMMA.64x16x16.F32 R24, gdesc[UR4], R24, gsb0 ;  /* 0x00200000041879f0 */ /* 0x000fe60008000818 */
[----:B------:R-:W-:Y:S02]  /*4570*/  WARPGROUP.DEPBAR.LE gsb0, 0x0 ;  /* 0x00008000000079c5 */ /* 0x000fe40000010000 */
[----:B------:R-:W-:Y:S05]  /*4580*/  @!P1 BRA `(.L_x_18) ;  /* 0x0000003000ac9947 */ /* 0x000fea0003800000 */
[----:B------:R-:W-:Y:S01]  /*4590*/  UIADD3 UR4, UR36, 0x1, URZ ;  /* 0x0000000124047890 */ /* 0x000fe2000fffe03f */
[----:B------:R-:W-:-:S03]  /*45a0*/  IMAD.MOV.U32 R3, RZ, RZ, R0 ;  /* 0x000000ffff037224 */ /* 0x000fc600078e0000 */
[----:B------:R-:W-:-:S04]  /*45b0*/  UISETP.NE.AND UP0, UPT, UR4, 0x2, UPT ;  /* 0x000000020400788c */ /* 0x000fc8000bf05270 */
[----:B------:R-:W-:Y:S02]  /*45c0*/  USEL UR5, URZ, 0x1, UP0 ;  /* 0x000000013f057887 */ /* 0x000fe40008000000 */
[----:B------:R-:W-:Y:S02]  /*45d0*/  USEL UR4, UR4, URZ, UP0 ;  /* 0x0000003f04047287 */ /* 0x000fe40008000000 */
[----:B------:R-:W-:-:S06]  /*45e0*/  ULOP3.LUT UR5, UR38, UR5, URZ, 0x3c, !UPT ;  /* 0x0000000526057292 */ /* 0x000fcc000f8e3c3f */
[----:B------:R-:W-:Y:S01]  /*45f0*/  IMAD.U32 R6, RZ, RZ, UR5 ;  /* 0x00000005ff067e24 */ /* 0x000fe2000f8e00ff */
[----:B------:R-:W-:-:S06]  /*4600*/  UMOV UR5, UR36 ;  /* 0x0000002400057c82 */ /* 0x000fcc0008000000 */
.L_x_25:
[----:B------:R-:W-:Y:S05]  /*4610*/  @!P0 BRA `(.L_x_19) ;  /* 0x0000000000048947 */ /* 0x000fea0003800000 */
[----:B------:R-:W-:Y:S01]  /*4620*/  BPT.TRAP 0x1 ;  /* 0x000000040000795c */ /* 0x000fe20000300000 */
.L_x_19:
[----:B------:R-:W-:Y:S01]  /*4630*/  ULEA UR6, UR4, UR37, 0x3 ;  /* 0x0000002504067291 */ /* 0x000fe2000f8e183f */
[----:B01----:R-:W-:-:S08]  /*4640*/  SHF.L.U32 R4, R6, 0x1f, RZ ;  /* 0x0000001f06047819 */ /* 0x003fd000000006ff */
[----:B------:R0:W1:Y:S01]  /*4650*/  SYNCS.PHASECHK.TRANS64.TRYWAIT P1, [UR6], R4 ;  /* 0x00000004ff0075a7 */ /* 0x0000620008020146 */
[----:B------:R-:W-:Y:S05]  /*4660*/  @!P0 BRA `(.L_x_20) ;  /* 0x0000000000048947 */ /* 0x000fea0003800000 */
[----:B------:R-:W-:Y:S01]  /*4670*/  BPT.TRAP 0x1 ;  /* 0x000000040000795c */ /* 0x000fe20000300000 */
.L_x_20:
[----:B-1----:R-:W-:Y:S05]  /*4680*/  @P1 BRA `(.L_x_21) ;  /* 0x0000000000081947 */ /* 0x002fea0003800000 */
[----:B------:R-:W1:Y:S02]  /*4690*/  SYNCS.PHASECHK.TRANS64.TRYWAIT P1, [UR6], R4 ;  /* 0x00000004ff0075a7 */ /* 0x000e640008020146 */
[----:B-1----:R-:W-:Y:S05]  /*46a0*/  @!P1 BRA `(.L_x_22) ;  /* 0x000000cc00649947 */ /* 0x002fea0003800000 */
.L_x_21:
[----:B------:R-:W-:Y:S01]  /*46b0*/  UIMAD UR6, UR4, 0xf00, UR56 ;  /* 0x00000f00040678a4 */ /* 0x000fe2000f8e0238 */
[----:B------:R-:W-:Y:S01]  /*46c0*/  WARPGROUP.ARRIVE ;  /* 0x00000000000079c5 */ /* 0x000fe20000000000 */
[----:B------:R-:W-:Y:S01]  /*46d0*/  ULEA UR8, UR4, UR57, 0xb ;  /* 0x0000003904087291 */ /* 0x000fe2000f8e583f */
[----:B------:R-:W-:Y:S01]  /*46e0*/  UMOV UR9, 0x40000040 ;  /* 0x4000004000097882 */ /* 0x000fe20000000000 */
[----:B------:R-:W-:Y:S01]  /*46f0*/  UMOV UR11, 0x40000040 ;  /* 0x40000040000b7882 */ /* 0x000fe20000000000 */
[----:B------:R-:W-:Y:S02]  /*4700*/  UIADD3 UR14, UR6, 0x80, URZ ;  /* 0x00000080060e7890 */ /* 0x000fe4000fffe03f */
[----:B------:R-:W-:Y:S02]  /*4710*/  UMOV UR10, UR6 ;  /* 0x00000006000a7c82 */ /* 0x000fe40008000000 */
[----:B------:R-:W-:Y:S01]  /*4720*/  UMOV UR12, UR8 ;  /* 0x00000008000c7c82 */ /* 0x000fe20008000000 */
[----:B------:R-:W-:Y:S01]  /*4730*/  UMOV UR13, UR9 ;  /* 0x00000009000d7c82 */ /* 0x000fe20008000000 */
[----:B------:R-:W-:Y:S01]  /*4740*/  HGMMA.64x16x16.F32 R136, gdesc[UR8], R136, gsb0 ;  /* 0x00200000088879f0 */ /* 0x000fe20008000888 */
[----:B------:R-:W-:Y:S01]  /*4750*/  UMOV UR15, 0x40000040 ;  /* 0x40000040000f7882 */ /* 0x000fe20000000000 */
[----:B------:R-:W-:-:S02]  /*4760*/  UIADD3 UR7, UR6, 0x100, URZ ;  /* 0x0000010006077890 */ /* 0x000fc4000fffe03f */
[----:B------:R-:W-:Y:S02]  /*4770*/  UIADD3 UR16, UR6, 0x180, URZ ;  /* 0x0000018006107890 */ /* 0x000fe4000fffe03f */
[----:B------:R-:W-:Y:S02]  /*4780*/  UIADD3 UR23, UR6, 0x200, URZ ;  /* 0x0000020006177890 */ /* 0x000fe4000fffe03f */
[----:B------:R-:W-:Y:S02]  /*4790*/  UIADD3 UR24, UR6, 0x280, URZ ;  /* 0x0000028006187890 */ /* 0x000fe4000fffe03f */
[----:B------:R-:W-:Y:S02]  /*47a0*/  UIADD3 UR25, UR6, 0x300, URZ ;  /* 0x0000030006197890 */ /* 0x000fe4000fffe03f */
[----:B------:R-:W-:Y:S02]  /*47b0*/  UIADD3 UR26, UR6, 0x380, URZ ;  /* 0x00000380061a7890 */ /* 0x000fe4000fffe03f */
[----:B------:R-:W-:-:S02]  /*47c0*/  UIADD3 UR19, UR6, 0x400, URZ ;  /* 0x0000040006137890 */ /* 0x000fc4000fffe03f */
[----:B------:R-:W-:Y:S02]  /*47d0*/  UIADD3 UR17, UR6, 0x480, URZ ;  /* 0x0000048006117890 */ /* 0x000fe4000fffe03f */
[----:B------:R-:W-:Y:S02]  /*47e0*/  UIADD3 UR20, UR6, 0x500, URZ ;  /* 0x0000050006147890 */ /* 0x000fe4000fffe03f */
[----:B------:R-:W-:Y:S02]  /*47f0*/  UIADD3 UR18, UR6, 0x580, URZ ;  /* 0x0000058006127890 */ /* 0x000fe4000fffe03f */
[----:B------:R-:W-:Y:S02]  /*4800*/  UIADD3 UR22, UR6, 0x600, URZ ;  /* 0x0000060006167890 */ /* 0x000fe4000fffe03f */
[----:B------:R-:W-:Y:S02]  /*4810*/  UIADD3 UR21, UR6, 0x680, URZ ;  /* 0x0000068006157890 */ /* 0x000fe4000fffe03f */
[----:B------:R-:W-:-:S02]  /*4820*/  UIADD3 UR10, UR6, 0x700, URZ ;  /* 0x00000700060a7890 */ /* 0x000fc4000fffe03f */
[----:B------:R-:W-:Y:S01]  /*4830*/  UIADD3 UR11, UR6, 0x2, URZ ;  /* 0x00000002060b7890 */ /* 0x000fe2000fffe03f */
[----:B------:R-:W-:Y:S01]  /*4840*/  UMOV UR27, 0x40000040 ;  /* 0x40000040001b7882 */ /* 0x000fe20000000000 */
[----:B------:R-:W-:Y:S02]  /*4850*/  UIADD3 UR28, UR6, 0x582, URZ ;  /* 0x00000582061c7890 */ /* 0x000fe4000fffe03f */
[----:B------:R-:W-:Y:S01]  /*4860*/  UIADD3 UR30, UR6, 0x602, URZ ;  /* 0x00000602061e7890 */ /* 0x000fe2000fffe03f */
[----:B------:R-:W-:Y:S01]  /*4870*/  UMOV UR31, 0x40000040 ;  /* 0x40000040001f7882 */ /* 0x000fe20000000000 */
[----:B------:R-:W-:Y:S01]  /*4880*/  UIADD3 UR32, UR6, 0x682, URZ ;  /* 0x0000068206207890 */ /* 0x000fe2000fffe03f */
[----:B------:R-:W-:Y:S02]  /*4890*/  WARPGROUP.DEPBAR.LE gsb0, 0x0 ;  /* 0x00008000000079c5 */ /* 0x000fe40000010000 */
[----:B------:R-:W-:-:S06]  /*48a0*/  WARPGROUP.ARRIVE ;  /* 0x00000000000079c5 */ /* 0x000fcc0000000000 */
[----:B------:R-:W-:Y:S01]  /*48b0*/  HGMMA.64x16x16.F32 R128, gdesc[UR12], R128, gsb0 ;  /* 0x002000000c8079f0 */ /* 0x000fe20008000880 */
[----:B------:R-:W-:Y:S01]  /*48c0*/  UMOV UR12, UR8 ;  /* 0x00000008000c7c82 */ /* 0x000fe20008000000 */
[----:B------:R-:W-:Y:S01]  /*48d0*/  UMOV UR13, UR9 ;  /* 0x00000009000d7c82 */ /* 0x000fe20008000000 */
[----:B------:R-:W-:Y:S01]  /*48e0*/  UMOV UR14, UR7 ;  /* 0x00000007000e7c82 */ /* 0x000fe20008000000 */
        /* <DEDUP_REMOVED lines=17> */
[----:B------:R-:W-:Y:S01]  /*4a00*/  UMOV UR23, 0x40000040 ;  /* 0x4000004000177882 */ /* 0x000fe20000000000 */
        /* <DEDUP_REMOVED lines=77> */
[----:B------:R-:W-:Y:S02]  /*4ee0*/  UIADD3 UR9, UR6, 0x402, URZ ;  /* 0x0000040206097890 */ /* 0x000fe4000fffe03f */
[----:B------:R-:W-:Y:S01]  /*4ef0*/  UIADD3 UR10, UR6, 0x482, URZ ;  /* 0x00000482060a7890 */ /* 0x000fe2000fffe03f */
[----:B------:R-:W-:Y:S02]  /*4f00*/  WARPGROUP.DEPBAR.LE gsb0, 0x0 ;  /* 0x00008000000079c5 */ /* 0x000fe40000010000 */
[----:B------:R-:W-:-:S06]  /*4f10*/  WARPGROUP.ARRIVE ;  /* 0x00000000000079c5 */ /* 0x000fcc0000000000 */
[----:B------:R-:W-:Y:S01]  /*4f20*/  HGMMA.64x16x16.F32 R24, gdesc[UR12], R24, gsb0 ;  /* 0x002000000c1879f0 */ /* 0x000fe20008000818 */
[----:B------:R-:W-:Y:S01]  /*4f30*/  UMOV UR12, UR7 ;  /* 0x00000007000c7c82 */ /* 0x000fe20008000000 */
[----:B------:R-:W-:Y:S01]  /*4f40*/  UMOV UR13, 0x40000040 ;  /* 0x40000040000d7882 */ /* 0x000fe20000000000 */
[----:B------:R-:W-:Y:S01]  /*4f50*/  UMOV UR14, UR11 ;  /* 0x0000000b000e7c82 */ /* 0x000fe20008000000 */
[----:B------:R-:W-:Y:S01]  /*4f60*/  UMOV UR15, 0x40000040 ;  /* 0x40000040000f7882 */ /* 0x000fe20000000000 */
[----:B------:R-:W-:Y:S01]  /*4f70*/  UMOV UR21, UR13 ;  /* 0x0000000d00157c82 */ /* 0x000fe20008000000 */
[----:B------:R-:W-:Y:S01]  /*4f80*/  UMOV UR25, UR13 ;  /* 0x0000000d00197c82 */ /* 0x000fe20008000000 */
[----:B------:R-:W-:Y:S01]  /*4f90*/  UMOV UR29, UR13 ;  /* 0x0000000d001d7c82 */ /* 0x000fe20008000000 */
[----:B------:R-:W-:Y:S02]  /*4fa0*/  UIADD3 UR7, UR8, 0x4, URZ ;  /* 0x0000000408077890 */ /* 0x000fe4000fffe03f */
[----:B------:R-:W-:Y:S01]  /*4fb0*/  UIADD3 UR11, UR6, 0x4, URZ ;  /* 0x00000004060b7890 */ /* 0x000fe2000fffe03f */
[----:B------:R-:W-:-:S02]  /*4fc0*/  WARPGROUP.DEPBAR.LE gsb0, 0x0 ;  /* 0x00008000000079c5 */ /* 0x000fc40000010000 */
[----:B------:R-:W-:-:S06]  /*4fd0*/  WARPGROUP.ARRIVE ;  /* 0x00000000000079c5 */ /* 0x000fcc0000000000 */
[----:B------:R-:W-:Y:S01]  /*4fe0*/  HGMMA.64x16x16.F32 R136, gdesc[UR12], R136, gsb0 ;  /* 0x002000000c8879f0 */ /* 0x000fe20008000888 */
[----:B------:R-:W-:Y:S01]  /*4ff0*/  UMOV UR14, UR16 ;  /* 0x00000010000e7c82 */ /* 0x000fe20008000000 */
[----:B------:R-:W-:Y:S01]  /*5000*/  UMOV UR15, 0x40000040 ;  /* 0x40000040000f7882 */ /* 0x000fe20000000000 */
[----:B------:R-:W-:Y:S01]  /*5010*/  UMOV UR16, UR12 ;  /* 0x0000000c00107c82 */ /* 0x000fe20008000000 */
[----:B------:R-:W-:Y:S02]  /*5020*/  WARPGROUP.DEPBAR.LE gsb0, 0x0 ;  /* 0x00008000000079c5 */ /* 0x000fe40000010000 */
[----:B------:R-:W-:-:S06]  /*5030*/  WARPGROUP.ARRIVE ;  /* 0x00000000000079c5 */ /* 0x000fcc0000000000 */
[----:B------:R-:W-:Y:S01]  /*5040*/  HGMMA.64x16x16.F32 R128, gdesc[UR12], R128, gsb0 ;  /* 0x002000000c8079f0 */ /* 0x000fe20008000880 */
[----:B------:R-:W-:Y:S01]  /*5050*/  UMOV UR14, UR19 ;  /* 0x00000013000e7c82 */ /* 0x000fe20008000000 */
[----:B------:R-:W-:Y:S01]  /*5060*/  UMOV UR15, 0x40000040 ;  /* 0x40000040000f7882 */ /* 0x000fe20000000000 */
[----:B------:R-:W-:Y:S01]  /*5070*/  UMOV UR19, 0x40000040 ;  /* 0x4000004000137882 */ /* 0x000fe20000000000 */
[----:B------:R-:W-:Y:S02]  /*5080*/  WARPGROUP.DEPBAR.LE gsb0, 0x0 ;  /* 0x00008000000079c5 */ /* 0x000fe40000010000 */
        /* <DEDUP_REMOVED lines=20> */
[----:B------:R-:W-:Y:S02]  /*51d0*/  UIADD3 UR16, UR6, 0x702, URZ ;  /* 0x0000070206107890 */ /* 0x000fe4000fffe03f */
[----:B------:R-:W-:Y:S02]  /*51e0*/  UIADD3 UR17, UR6, 0x184, URZ ;  /* 0x0000018406117890 */ /* 0x000fe4000fffe03f */
[----:B------:R-:W-:Y:S02]  /*51f0*/  UIADD3 UR18, UR6, 0x204, URZ ;  /* 0x0000020406127890 */ /* 0x000fe4000fffe03f */
[----:B------:R-:W-:Y:S01]  /*5200*/  UIADD3 UR19, UR6, 0x284, URZ ;  /* 0x0000028406137890 */ /* 0x000fe2000fffe03f */
[----:B------:R-:W-:Y:S02]  /*5210*/  WARPGROUP.DEPBAR.LE gsb0, 0x0 ;  /* 0x00008000000079c5 */ /* 0x000fe40000010000 */
[----:B------:R-:W-:-:S06]  /*5220*/  WARPGROUP.ARRIVE ;  /* 0x00000000000079c5 */ /* 0x000fcc0000000000 */
[----:B------:R-:W-:Y:S01]  /*5230*/  HGMMA.64x16x16.F32 R88, gdesc[UR20], R88, gsb0 ;  /* 0x00200000145879f0 */ /* 0x000fe20008000858 */
[----:B------:R-:W-:Y:S02]  /*5240*/  UIADD3 UR20, UR6, 0x304, URZ ;  /* 0x0000030406147890 */ /* 0x000fe4000fffe03f */
[----:B------:R-:W-:Y:S01]  /*5250*/  UIADD3 UR21, UR6, 0x384, URZ ;  /* 0x0000038406157890 */ /* 0x000fe2000fffe03f */
        /* <DEDUP_REMOVED lines=587> */
[----:B------:R-:W-:Y:S01]  /*7710*/  BPT.TRAP 0x1 ;  /* 0x000000040000795c */ /* 0x000fe20000300000 */
.L_x_23:
[----:B------:R-:W-:Y:S01]  /*7720*/  ULEA UR6, UR5, UR37, 0x3 ;  /* 0x0000002505067291 */ /* 0x000fe2000f8e183f */
[----:B------:R-:W-:-:S03]  /*7730*/  ISETP.GT.U32.AND P1, PT, R19, 0x1, PT ;  /* 0x000000011300780c */ /* 0x000fc60003f24070 */
[----:B------:R-:W-:-:S04]  /*7740*/  UIADD3 UR6, UR6, 0x10, URZ ;  /* 0x0000001006067890 */ /* 0x000fc8000fffe03f */
[----:B------:R-:W-:-:S09]  /*7750*/  UPRMT UR6, URZ, 0x654, UR6 ;  /* 0x000006543f067896 */ /* 0x000fd20008000006 */
[----:B------:R-:W-:Y:S01]  /*7760*/  SYNCS.ARRIVE.TRANS64.RED.A1T0 RZ, [UR6], RZ ;  /* 0x000000ffffff79a7 */ /* 0x000fe20008100406 */
[----:B------:R-:W-:Y:S05]  /*7770*/  @P1 BRA `(.L_x_24) ;  /* 0x0000000000041947 */ /* 0x000fea0003800000 */
[----:B------:R-:W-:Y:S01]  /*7780*/  BPT.TRAP 0x1 ;  /* 0x000000040000795c */ /* 0x000fe20000300000 */
.L_x_24:
[----:B------:R-:W-:Y:S01]  /*7790*/  UIADD3 UR4, UR4, 0x1, URZ ;  /* 0x0000000104047890 */ /* 0x000fe2000fffe03f */
[C---:B------:R-:W-:Y:S01]  /*77a0*/  ISETP.GT.AND P1, PT, R3.reuse, 0x1, PT ;  /* 0x000000010300780c */ /* 0x040fe20003f24270 */
[----:B------:R-:W-:Y:S01]  /*77b0*/  UIADD3 UR5, UR5, 0x1, URZ ;  /* 0x0000000105057890 */ /* 0x000fe2000fffe03f */
[----:B------:R-:W-:Y:S01]  /*77c0*/  VIADD R3, R3, 0xffffffff ;  /* 0xffffffff03037836 */ /* 0x000fe20000000000 */
[----:B------:R-:W-:Y:S02]  /*77d0*/  UISETP.NE.AND UP0, UPT, UR4, 0x2, UPT ;  /* 0x000000020400788c */ /* 0x000fe4000bf05270 */
[----:B------:R-:W-:Y:S02]  /*77e0*/  UISETP.NE.AND UP1, UPT, UR5, 0x2, UPT ;  /* 0x000000020500788c */ /* 0x000fe4000bf25270 */
[----:B------:R-:W-:Y:S02]  /*77f0*/  USEL UR6, URZ, 0x1, UP0 ;  /* 0x000000013f067887 */ /* 0x000fe40008000000 */
[----:B------:R-:W-:-:S02]  /*7800*/  USEL UR4, UR4, URZ, UP0 ;  /* 0x0000003f04047287 */ /* 0x000fc40008000000 */
[----:B------:R-:W-:Y:S02]  /*7810*/  USEL UR5, UR5, URZ, UP1 ;  /* 0x0000003f05057287 */ /* 0x000fe40008800000 */
[----:B------:R-:W-:Y:S01]  /*7820*/  LOP3.LUT R6, R6, UR6, RZ, 0x3c, !PT ;  /* 0x0000000606067c12 */ /* 0x000fe2000f8e3cff */
[----:B------:R-:W-:Y:S09]  /*7830*/  @P1 BRA `(.L_x_25) ;  /* 0xffffffcc00741947 */ /* 0x000ff2000383ffff */
.L_x_18:
[----:B------:R-:W2:Y:S02]  /*7840*/  LDC R3, c[0x0][0x28c] ;  /* 0x0000a300ff037b82 */ /* 0x000ea40000000800 */
[----:B--2---:R-:W-:-:S13]  /*7850*/  ISETP.GE.AND P1, PT, R3, 0x1, PT ;  /* 0x000000010300780c */ /* 0x004fda0003f26270 */
[----:B------:R-:W-:Y:S05]  /*7860*/  @!P1 BRA `(.L_x_26) ;  /* 0x0000000000309947 */ /* 0x000fea0003800000 */
[----:B------:R-:W-:Y:S05]  /*7870*/  @!P0 BRA `(.L_x_27) ;  /* 0x0000000000048947 */ /* 0x000fea0003800000 */
[----:B------:R-:W-:Y:S01]  /*7880*/  BPT.TRAP 0x1 ;  /* 0x000000040000795c */ /* 0x000fe20000300000 */
.L_x_27:
[----:B------:R-:W-:Y:S02]  /*7890*/  R2UR UR4, R0 ;  /* 0x00000000000472ca */ /* 0x000fe400000e0000 */
[----:B------:R-:W-:-:S11]  /*78a0*/  ISETP.GT.U32.AND P0, PT, R19, 0x1, PT ;  /* 0x000000011300780c */ /* 0x000fd60003f04070 */
[----:B------:R-:W-:-:S04]  /*78b0*/  UIADD3 UR4, UR4, UR36, URZ ;  /* 0x0000002404047290 */ /* 0x000fc8000fffe03f */
[----:B------:R-:W-:-:S04]  /*78c0*/  USHF.L.U32 UR4, UR4, 0x3, URZ ;  /* 0x0000000304047899 */ /* 0x000fc8000800063f */
[----:B------:R-:W-:-:S04]  /*78d0*/  ULOP3.LUT UR4, UR4, 0x8, URZ, 0xc0, !UPT ;  /* 0x0000000804047892 */ /* 0x000fc8000f8ec03f */
[----:B------:R-:W-:-:S04]  /*78e0*/  UIADD3 UR4, UR37, 0x10, UR4 ;  /* 0x0000001025047890 */ /* 0x000fc8000fffe004 */
[----:B------:R-:W-:-:S09]  /*78f0*/  UPRMT UR4, URZ, 0x654, UR4 ;  /* 0x000006543f047896 */ /* 0x000fd20008000004 */
[----:B------:R-:W-:Y:S01]  /*7900*/  SYNCS.ARRIVE.TRANS64.RED.A1T0 RZ, [UR4], RZ ;  /* 0x000000ffffff79a7 */ /* 0x000fe20008100404 */
[----:B------:R-:W-:Y:S05]  /*7910*/  @P0 BRA `(.L_x_26) ;  /* 0x0000000000040947 */ /* 0x000fea0003800000 */
[----:B------:R-:W-:Y:S01]  /*7920*/  BPT.TRAP 0x1 ;  /* 0x000000040000795c */ /* 0x000fe20000300000 */
.L_x_26:
[----:B------:R-:W2:Y:S01]  /*7930*/  LDC R7, c[0x0][0x288] ;  /* 0x0000a200ff077b82 */ /* 0x000ea20000000800 */
[----:B------:R-:W-:Y:S01]  /*7940*/  UIADD3 UR36, UR39, UR36, URZ ;  /* 0x0000002427247290 */ /* 0x000fe2000fffe03f */
[----:B01----:R-:W-:Y:S01]  /*7950*/  LOP3.LUT R4, R18, 0x60, RZ, 0xc0, !PT ;  /* 0x0000006012047812 */ /* 0x003fe200078ec0ff */
[----:B------:R-:W-:Y:S01]  /*7960*/  IMAD R9, R148, 0xf0, RZ ;  /* 0x000000f094097824 */ /* 0x000fe200078e02ff */
[----:B------:R-:W-:Y:S01]  /*7970*/  LOP3.LUT R0, R22, 0x1, RZ, 0xc0, !PT ;  /* 0x0000000116007812 */ /* 0x000fe200078ec0ff */
[----:B------:R-:W-:Y:S01]  /*7980*/  USHF.R.U32.HI UR4, URZ, 0x1, UR36 ;  /* 0x000000013f047899 */ /* 0x000fe20008011624 */
[----:B------:R-:W-:Y:S01]  /*7990*/  SHF.R.U32.HI R3, RZ, 0x2, R18 ;  /* 0x00000002ff037819 */ /* 0x000fe20000011612 */
[----:B------:R-:W-:Y:S01]  /*79a0*/  IMAD.SHL.U32 R15, R146, 0x80, RZ ;  /* 0x00000080920f7824 */ /* 0x000fe200078e00ff */
[----:B------:R-:W-:Y:S01]  /*79b0*/  SHF.R.U32.HI R6, RZ, 0x1, R4 ;  /* 0x00000001ff067819 */ /* 0x000fe20000011604 */
[----:B------:R-:W-:Y:S01]  /*79c0*/  IMAD.SHL.U32 R4, R0, 0x40, RZ ;  /* 0x0000004000047824 */ /* 0x000fe200078e00ff */
[----:B------:R-:W-:Y:S01]  /*79d0*/  LOP3.LUT R3, R3, 0x7, RZ, 0xc0, !PT ;  /* 0x0000000703037812 */ /* 0x000fe200078ec0ff */
[----:B------:R-:W-:Y:S01]  /*79e0*/  ULOP3.LUT UR4, UR4, 0x1, URZ, 0xc0, !UPT ;  /* 0x0000000104047892 */ /* 0x000fe2000f8ec03f */
[----:B------:R-:W-:Y:S01]  /*79f0*/  IMAD.SHL.U32 R12, R18, 0x2, RZ ;  /* 0x00000002120c7824 */ /* 0x000fe200078e00ff */
[----:B------:R-:W-:Y:S01]  /*7a00*/  ULDC UR8, c[0x0][0x284] ;  /* 0x0000a10000087ab9 */ /* 0x000fe20000000800 */
[--C-:B------:R-:W-:Y:S01]  /*7a10*/  IADD3 R5, RZ, -R6, -R3.reuse ;  /* 0x80000006ff057210 */ /* 0x100fe20007ffe803 */
[----:B------:R-:W-:Y:S01]  /*7a20*/  UISETP.GT.U32.AND UP1, UPT, UR36, 0x1, UPT ;  /* 0x000000012400788c */ /* 0x000fe2000bf24070 */
[----:B------:R-:W-:Y:S01]  /*7a30*/  LOP3.LUT R3, R4, 0x40, R3, 0xe2, !PT ;  /* 0x0000004004037812 */ /* 0x000fe200078ee203 */
[----:B------:R-:W-:Y:S01]  /*7a40*/  UISETP.NE.U32.AND UP0, UPT, UR4, 0x1, UPT ;  /* 0x000000010400788c */ /* 0x000fe2000bf05070 */
[----:B------:R-:W-:Y:S01]  /*7a50*/  LOP3.LUT R4, R18, 0x3, RZ, 0xc0, !PT ;  /* 0x0000000312047812 */ /* 0x000fe200078ec0ff */
[----:B------:R-:W-:Y:S01]  /*7a60*/  ULDC.64 UR6, c[0x0][0x5d0] ;  /* 0x0001740000067ab9 */ /* 0x000fe20000000a00 */
[----:B------:R-:W-:Y:S01]  /*7a70*/  SHF.R.S32.HI R149, RZ, 0x1f, R147 ;  /* 0x0000001fff957819 */ /* 0x000fe20000011493 */
[----:B------:R-:W-:Y:S01]  /*7a80*/  UISETP.LT.U32.AND UP1, UPT, UR39, 0x2, UP1 ;  /* 0x000000022700788c */ /* 0x000fe20008f21070 */
[C---:B------:R-:W-:Y:S01]  /*7a90*/  LOP3.LUT R12, R9.reuse, 0x6, R12, 0xf8, !PT ;  /* 0x00000006090c7812 */ /* 0x040fe200078ef80c */
[----:B------:R-:W-:Y:S01]  /*7aa0*/  UISETP.GT.U32.AND UP0, UPT, UR39, 0x1, !UP0 ;  /* 0x000000012700788c */ /* 0x000fe2000c704070 */
[----:B--2---:R-:W-:Y:S01]  /*7ab0*/  ISETP.GE.AND P0, PT, R9, R7, PT ;  /* 0x000000070900720c */ /* 0x004fe20003f06270 */
[----:B------:R-:W-:Y:S01]  /*7ac0*/  IMAD R8, R4, -0x2, R7 ;  /* 0xfffffffe04087824 */ /* 0x000fe200078e0207 */
[----:B------:R-:W-:Y:S01]  /*7ad0*/  SHF.R.S32.HI R13, RZ, 0x1f, R12 ;  /* 0x0000001fff0d7819 */ /* 0x000fe2000001140c */
[----:B------:R-:W-:Y:S01]  /*7ae0*/  IMAD R4, R149, UR6, RZ ;  /* 0x0000000695047c24 */ /* 0x000fe2000f8e02ff */
[----:B------:R-:W-:Y:S01]  /*7af0*/  ISETP.GE.OR P0, PT, R15, UR8, P0 ;  /* 0x000000080f007c0c */ /* 0x000fe20008706670 */
[----:B------:R-:W-:Y:S01]  /*7b00*/  IMAD.WIDE R10, R146, 0x80, RZ ;  /* 0x00000080920a7825 */ /* 0x000fe200078e02ff */
[----:B------:R-:W-:-:S02]  /*7b10*/  USEL UR5, URZ, 0x1, !UP1 ;  /* 0x000000013f057887 */ /* 0x000fc4000c800000 */
[----:B------:R-:W-:Y:S01]  /*7b20*/  USEL UR4, URZ, 0x1, !UP0 ;  /* 0x000000013f047887 */ /* 0x000fe2000c000000 */
[----:B------:R-:W-:Y:S01]  /*7b30*/  IMAD R0, R0, -0x40, R5 ;  /* 0xffffffc000007824 */ /* 0x000fe200078e0205 */
[----:B------:R-:W-:Y:S01]  /*7b40*/  LOP3.LUT R163, R10, R3, R6, 0xfe, !PT ;  /* 0x000000030aa37212 */ /* 0x000fe200078efe06 */
[C---:B------:R-:W-:Y:S01]  /*7b50*/  IMAD R7, R147.reuse, UR7, R4 ;  /* 0x0000000793077c24 */ /* 0x040fe2000f8e0204 */
[----:B------:R-:W-:Y:S01]  /*7b60*/  ULOP3.LUT UR36, UR36, 0x1, URZ, 0xc0, !UPT ;  /* 0x0000000124247892 */ /* 0x000fe2000f8ec03f */
[----:B------:R-:W-:Y:S01]  /*7b70*/  IMAD.WIDE.U32 R4, R147, UR6, R12 ;  /* 0x0000000693047c25 */ /* 0x000fe2000f8e000c */
[----:B------:R-:W-:Y:S01]  /*7b80*/  ULOP3.LUT UR38, UR4, UR38, UR5, 0x96, !UPT ;  /* 0x0000002604267292 */ /* 0x000fe2000f8e9605 */
[----:B------:R-:W-:Y:S02]  /*7b90*/  IADD3 R3, -R15, UR8, R0 ;  /* 0x000000080f037c10 */ /* 0x000fe4000fffe100 */
[----:B------:R-:W-:Y:S02]  /*7ba0*/  IMAD.IADD R7, R5, 0x1, R7 ;  /* 0x0000000105077824 */ /* 0x000fe400078e0207 */
[----:B------:R-:W-:-:S02]  /*7bb0*/  IMAD.IADD R8, R8, 0x1, -R9 ;  /* 0x0000000108087824 */ /* 0x000fc400078e0a09 */
[----:B------:R-:W-:Y:S02]  /*7bc0*/  IMAD.MOV.U32 R0, RZ, RZ, -0x1 ;  /* 0xffffffffff007424 */ /* 0x000fe400078e00ff */
[----:B------:R-:W-:Y:S01]  /*7bd0*/  IMAD.MOV.U32 R6, RZ, RZ, R4 ;  /* 0x000000ffff067224 */ /* 0x000fe200078e0004 */
[----:B------:R-:W-:Y:S06]  /*7be0*/  @P0 BRA `(.L_x_28) ;  /* 0x0000007800dc0947 */ /* 0x000fec0003800000 */
[----:B------:R-:W0:Y:S01]  /*7bf0*/  LDC.64 R4, c[0x0][0x5c8] ;  /* 0x00017200ff047b82 */ /* 0x000e220000000a00 */
[----:B-----5:R-:W-:Y:S01]  /*7c00*/  FSETP.NEU.AND P0, PT, R144, RZ, PT ;  /* 0x000000ff9000720b */ /* 0x020fe20003f0d000 */
[----:B------:R-:W-:Y:S01]  /*7c10*/  BSSY B0, `(.L_x_28) ;  /* 0x00007b4000007945 */ /* 0x000fe20003800000 */
[----:B------:R-:W-:-:S04]  /*7c20*/  ISETP.GT.AND P1, PT, R8, RZ, PT ;  /* 0x000000ff0800720c */ /* 0x000fc80003f24270 */
[----:B------:R-:W-:Y:S01]  /*7c30*/  ISETP.GT.AND P2, PT, R3, RZ, P1 ;  /* 0x000000ff0300720c */ /* 0x000fe20000f44270 */
[-C--:B0-----:R-:W-:Y:S02]  /*7c40*/  IMAD R14, R11, R4.reuse, RZ ;  /* 0x000000040b0e7224 */ /* 0x081fe400078e02ff */
[----:B------:R-:W-:-:S04]  /*7c50*/  IMAD.WIDE.U32 R6, R163, R4, R6 ;  /* 0x00000004a3067225 */ /* 0x000fc800078e0006 */
[----:B------:R-:W-:-:S04]  /*7c60*/  IMAD R9, R163, R5, R14 ;  /* 0x00000005a3097224 */ /* 0x000fc800078e020e */
[----:B------:R-:W-:Y:S01]  /*7c70*/  IMAD.IADD R9, R7, 0x1, R9 ;  /* 0x0000000107097824 */ /* 0x000fe200078e0209 */
[----:B------:R-:W-:Y:S06]  /*7c80*/  @!P0 BRA `(.L_x_29) ;  /* 0x0000005000588947 */ /* 0x000fec0003800000 */
[----:B------:R-:W0:Y:S01]  /*7c90*/  LDC.64 R20, c[0x0][0x5b8] ;  /* 0x00016e00ff147b82 */ /* 0x000e220000000a00 */
[----:B------:R-:W-:-:S07]  /*7ca0*/  ULDC.64 UR4, c[0x0][0x5c0] ;  /* 0x0001700000047ab9 */ /* 0x000fce0000000a00 */
[----:B------:R-:W1:Y:S08]  /*7cb0*/  LDC.64 R160, c[0x0][0x5b0] ;  /* 0x00016c00ffa07b82 */ /* 0x000e700000000a00 */
[----:B------:R-:W2:Y:S01]  /*7cc0*/  LDC.64 R14, c[0x0][0x5a8] ;  /* 0x00016a00ff0e7b82 */ /* 0x000ea20000000a00 */
[-C--:B0-----:R-:W-:Y:S02]  /*7cd0*/  IMAD R10, R149, R20.reuse, RZ ;  /* 0x00000014950a7224 */ /* 0x081fe400078e02ff */
[----:B------:R-:W-:-:S04]  /*7ce0*/  IMAD.WIDE.U32 R154, R147, R20, R12 ;  /* 0x00000014939a7225 */ /* 0x000fc800078e000c */
[----:B------:R-:W-:Y:S02]  /*7cf0*/  IMAD R157, R147, R21, R10 ;  /* 0x00000015939d7224 */ /* 0x000fe400078e020a */
[-C--:B-1----:R-:W-:Y:S02]  /*7d00*/  IMAD R10, R11, R160.reuse, RZ ;  /* 0x000000a00b0a7224 */ /* 0x082fe400078e02ff */
[----:B------:R-:W-:Y:S02]  /*7d10*/  IMAD.IADD R149, R155, 0x1, R157 ;  /* 0x000000019b957824 */ /* 0x000fe400078e029d */
[----:B------:R-:W-:Y:S02]  /*7d20*/  IMAD.MOV.U32 R148, RZ, RZ, R154 ;  /* 0x000000ffff947224 */ /* 0x000fe400078e009a */
[C---:B------:R-:W-:Y:S02]  /*7d30*/  IMAD R159, R163.reuse, R161, R10 ;  /* 0x000000a1a39f7224 */ /* 0x040fe400078e020a */
[----:B------:R-:W-:-:S04]  /*7d40*/  IMAD.WIDE.U32 R10, R163, R160, R148 ;  /* 0x000000a0a30a7225 */ /* 0x000fc800078e0094 */
[----:B------:R-:W-:Y:S01]  /*7d50*/  IMAD.IADD R7, R11, 0x1, R159 ;  /* 0x000000010b077824 */ /* 0x000fe200078e029f */
[----:B--2---:R-:W-:-:S04]  /*7d60*/  LEA R150, P0, R10, R14, 0x1 ;  /* 0x0000000e0a967211 */ /* 0x004fc800078008ff */
[----:B------:R-:W-:-:S05]  /*7d70*/  LEA.HI.X R151, R10, R15, R7, 0x1, P0 ;  /* 0x0000000f0a977211 */ /* 0x000fca00000f0c07 */
[----:B------:R0:W2:Y:S01]  /*7d80*/  @P2 LDG.E.LTC128B.U16 R21, desc[UR58][R150.64] ;  /* 0x0000003a96152981 */ /* 0x0000a2000c1e1520 */
[C---:B------:R-:W-:Y:S01]  /*7d90*/  LEA R10, P0, R6.reuse, UR4, 0x1 ;  /* 0x00000004060a7c11 */ /* 0x040fe2000f8008ff */
[----:B------:R-:W-:Y:S01]  /*7da0*/  IMAD.WIDE.U32 R152, R163, R160, R12 ;  /* 0x000000a0a3987225 */ /* 0x000fe200078e000c */
[----:B------:R-:W-:Y:S02]  /*7db0*/  BSSY B1, `(.L_x_30) ;  /* 0x0000012000017945 */ /* 0x000fe40003800000 */
[----:B------:R-:W-:Y:S01]  /*7dc0*/  LEA.HI.X R11, R6, UR5, R9, 0x1, P0 ;  /* 0x00000005060b7c11 */ /* 0x000fe200080f0c09 */
[----:B------:R-:W-:Y:S01]  /*7dd0*/  IMAD.IADD R153, R159, 0x1, R153 ;  /* 0x000000019f997824 */ /* 0x000fe200078e0299 */
[----:B------:R-:W-:Y:S01]  /*7de0*/  ISETP.GT.AND P0, PT, R8, 0x1, PT ;  /* 0x000000010800780c */ /* 0x000fe20003f04270 */
[----:B------:R-:W-:-:S03]  /*7df0*/  IMAD.WIDE.U32 R152, R147, R20, R152 ;  /* 0x0000001493987225 */ /* 0x000fc600078e0098 */
[----:B------:R-:W-:Y:S02]  /*7e00*/  ISETP.GT.AND P3, PT, R3, RZ, P0 ;  /* 0x000000ff0300720c */ /* 0x000fe40000764270 */
[C---:B0-----:R-:W-:Y:S01]  /*7e10*/  SHF.L.U64.HI R151, R160.reuse, 0x3, R161 ;  /* 0x00000003a0977819 */ /* 0x041fe200000102a1 */
[----:B------:R-:W-:Y:S01]  /*7e20*/  IMAD.SHL.U32 R150, R160, 0x8, RZ ;  /* 0x00000008a0967824 */ /* 0x000fe200078e00ff */
[----:B------:R-:W-:Y:S01]  /*7e30*/  LEA R6, P4, R152, R14, 0x1 ;  /* 0x0000000e98067211 */ /* 0x000fe200078808ff */
[----:B--2---:R-:W-:-:S05]  /*7e40*/  HADD2.F32 R7, -RZ, R21.H0_H0 ;  /* 0x20000015ff077230 */ /* 0x004fca0000004100 */
[----:B------:R-:W-:-:S04]  /*7e50*/  FMUL R7, R7, R144 ;  /* 0x0000009007077220 */ /* 0x000fc80000400000 */
[----:B------:R-:W-:-:S05]  /*7e60*/  FFMA R7, R136, R23, R7 ;  /* 0x0000001788077223 */ /* 0x000fca0000000007 */
[----:B------:R-:W-:Y:S01]  /*7e70*/  F2FP.F16.F32.PACK_AB R9, RZ, R7 ;  /* 0x00000007ff09723e */ /* 0x000fe200000000ff */
[----:B------:R-:W-:-:S04]  /*7e80*/  IMAD.IADD R7, R157, 0x1, R153 ;  /* 0x000000019d077824 */ /* 0x000fc800078e0299 */
[----:B------:R0:W-:Y:S01]  /*7e90*/  @P2 STG.E.U16 desc[UR58][R10.64], R9 ;  /* 0x000000090a002986 */ /* 0x0001e2000c10153a */
[----:B------:R-:W-:Y:S01]  /*7ea0*/  LEA.HI.X R7, R152, R15, R7, 0x1, P4 ;  /* 0x0000000f98077211 */ /* 0x000fe200020f0c07 */
[----:B------:R-:W-:Y:S06]  /*7eb0*/  @!P3 BRA `(.L_x_31) ;  /* 0x000000000004b947 */ /* 0x000fec0003800000 */
[----:B------:R1:W5:Y:S02]  /*7ec0*/  LDG.E.LTC128B.U16 R21, desc[UR58][R6.64+0x2] ;  /* 0x0000023a06157981 */ /* 0x000364000c1e1520 */
.L_x_31:
[----:B------:R-:W-:Y:S05]  /*7ed0*/  BSYNC B1 ;  /* 0x0000000000017941 */ /* 0x000fea0003800000 */
.L_x_30:
[----:B0----5:R-:W-:Y:S01]  /*7ee0*/  HADD2.F32 R9, -RZ, R21.H0_H0 ;  /* 0x20000015ff097230 */ /* 0x021fe20000004100 */
[----:B------:R-:W-:Y:S01]  /*7ef0*/  ISETP.GT.AND P1, PT, R3, 0x8, P1 ;  /* 0x000000080300780c */ /* 0x000fe20000f24270 */
[----:B------:R-:W-:Y:S01]  /*7f00*/  IMAD.WIDE.U32 R150, R163, R160, R150 ;  /* 0x000000a0a3967225 */ /* 0x000fe200078e0096 */
[----:B------:R-:W-:-:S03]  /*7f10*/  PRMT R146, R21, 0x7610, R146 ;  /* 0x0000761015927816 */ /* 0x000fc60000000092 */
[----:B------:R-:W-:Y:S01]  /*7f20*/  FMUL R136, R9, R144 ;  /* 0x0000009009887220 */ /* 0x000fe20000400000 */
[----:B------:R-:W-:Y:S01]  /*7f30*/  IMAD.IADD R159, R159, 0x1, R151 ;  /* 0x000000019f9f7824 */ /* 0x000fe200078e0297 */
[----:B------:R-:W-:Y:S02]  /*7f40*/  IADD3 R154, P2, R154, R150, RZ ;  /* 0x000000969a9a7210 */ /* 0x000fe40007f5e0ff */
[----:B------:R-:W-:-:S03]  /*7f50*/  FFMA R137, R137, R23, R136 ;  /* 0x0000001789897223 */ /* 0x000fc60000000088 */
[----:B------:R-:W-:Y:S01]  /*7f60*/  IMAD.X R148, R159, 0x1, R149, P2 ;  /* 0x000000019f947824 */ /* 0x000fe200010e0695 */
[C---:B------:R-:W-:Y:S02]  /*7f70*/  LEA R136, P2, R154.reuse, R14, 0x1 ;  /* 0x0000000e9a887211 */ /* 0x040fe400078408ff */
[----:B------:R-:W-:Y:S02]  /*7f80*/  F2FP.F16.F32.PACK_AB R9, RZ, R137 ;  /* 0x00000089ff09723e */ /* 0x000fe400000000ff */
[--C-:B------:R-:W-:Y:S02]  /*7f90*/  LEA.HI.X R137, R154, R15, R148.reuse, 0x1, P2 ;  /* 0x0000000f9a897211 */ /* 0x100fe400010f0c94 */
[----:B------:R-:W-:-:S05]  /*7fa0*/  PRMT R148, R9, 0x7610, R148 ;  /* 0x0000761009947816 */ /* 0x000fca0000000094 */
[----:B------:R0:W-:Y:S04]  /*7fb0*/  @P3 STG.E.U16 desc[UR58][R10.64+0x2], R148 ;  /* 0x000002940a003986 */ /* 0x0001e8000c10153a */
[----:B------:R-:W2:Y:S01]  /*7fc0*/  @P1 LDG.E.LTC128B.U16 R146, desc[UR58][R136.64] ;  /* 0x0000003a88921981 */ /* 0x000ea2000c1e1520 */
[----:B------:R-:W-:Y:S01]  /*7fd0*/  IADD3 R12, P2, R12, R150, RZ ;  /* 0x000000960c0c7210 */ /* 0x000fe20007f5e0ff */
[----:B------:R-:W-:Y:S01]  /*7fe0*/  BSSY B1, `(.L_x_32) ;  /* 0x0000011000017945 */ /* 0x000fe20003800000 */
[----:B------:R-:W-:-:S03]  /*7ff0*/  ISETP.GT.AND P0, PT, R3, 0x8, P0 ;  /* 0x000000080300780c */ /* 0x000fc60000704270 */
[----:B------:R-:W-:Y:S02]  /*8000*/  IMAD.X R13, R13, 0x1, R159, P2 ;  /* 0x000000010d0d7824 */ /* 0x000fe400010e069f */
[----:B------:R-:W-:Y:S01]  /*8010*/  IMAD.WIDE.U32 R20, R147, R20, R12 ;  /* 0x0000001493147225 */ /* 0x000fe200078e000c */
[C---:B------:R-:W-:Y:S02]  /*8020*/  SHF.L.U64.HI R13, R4.reuse, 0x4, R5 ;  /* 0x00000004040d7819 */ /* 0x040fe40000010205 */
[----:B------:R-:W-:Y:S01]  /*8030*/  LEA R12, P2, R4, R10, 0x4 ;  /* 0x0000000a040c7211 */ /* 0x000fe200078420ff */
[----:B------:R-:W-:Y:S01]  /*8040*/  IMAD.IADD R5, R157, 0x1, R21 ;  /* 0x000000019d057824 */ /* 0x000fe200078e0215 */
[----:B------:R-:W-:-:S03]  /*8050*/  LEA R4, P3, R20, R14, 0x1 ;  /* 0x0000000e14047211 */ /* 0x000fc600078608ff */
[----:B------:R-:W-:Y:S01]  /*8060*/  IMAD.X R13, R13, 0x1, R11, P2 ;  /* 0x000000010d0d7824 */ /* 0x000fe200010e060b */
[----:B------:R-:W-:Y:S01]  /*8070*/  LEA.HI.X R5, R20, R15, R5, 0x1, P3 ;  /* 0x0000000f14057211 */ /* 0x000fe200018f0c05 */
[----:B--2---:R-:W-:-:S05]  /*8080*/  HADD2.F32 R9, -RZ, R146.H0_H0 ;  /* 0x20000092ff097230 */ /* 0x004fca0000004100 */
[----:B------:R-:W-:-:S04]  /*8090*/  FMUL R9, R9, R144 ;  /* 0x0000009009097220 */ /* 0x000fc80000400000 */
[----:B------:R-:W-:-:S05]  /*80a0*/  FFMA R9, R138, R23, R9 ;  /* 0x000000178a097223 */ /* 0x000fca0000000009 */
[----:B------:R-:W-:-:S05]  /*80b0*/  F2FP.F16.F32.PACK_AB R9, RZ, R9 ;  /* 0x00000009ff09723e */ /* 0x000fca00000000ff */
[----:B------:R0:W-:Y:S01]  /*80c0*/  @P1 STG.E.U16 desc[UR58][R12.64], R9 ;  /* 0x000000090c001986 */ /* 0x0001e2000c10153a */
[----:B------:R-:W-:Y:S05]  /*80d0*/  @!P0 BRA `(.L_x_33) ;  /* 0x0000000000048947 */ /* 0x000fea0003800000 */
[----:B------:R2:W5:Y:S02]  /*80e0*/  LDG.E.LTC128B.U16 R146, desc[UR58][R4.64+0x2] ;  /* 0x0000023a04927981 */ /* 0x000564000c1e1520 */
.L_x_33:
[----:B------:R-:W-:Y:S05]  /*80f0*/  BSYNC B1 ;  /* 0x0000000000017941 */ /* 0x000fea0003800000 */
.L_x_32:
[----:B0----5:R-:W-:Y:S01]  /*8100*/  HADD2.F32 R9, -RZ, R146.H0_H0 ;  /* 0x20000092ff097230 */ /* 0x021fe20000004100 */
[----:B------:R-:W-:Y:S01]  /*8110*/  ISETP.GT.AND P1, PT, R8, 0x8, PT ;  /* 0x000000080800780c */ /* 0x000fe20003f24270 */
[----:B------:R-:W-:Y:S03]  /*8120*/  BSSY B1, `(.L_x_34) ;  /* 0x0000008000017945 */ /* 0x000fe60003800000 */
[----:B------:R-:W-:Y:S01]  /*8130*/  FMUL R14, R9, R144 ;  /* 0x00000090090e7220 */ /* 0x000fe20000400000 */
[----:B------:R-:W-:-:S03]  /*8140*/  ISETP.GT.AND P2, PT, R3, RZ, P1 ;  /* 0x000000ff0300720c */ /* 0x000fc60000f44270 */
[----:B------:R-:W-:-:S05]  /*8150*/  FFMA R14, R139, R23, R14 ;  /* 0x000000178b0e7223 */ /* 0x000fca000000000e */
[----:B------:R-:W-:-:S05]  /*8160*/  F2FP.F16.F32.PACK_AB R14, RZ, R14 ;  /* 0x0000000eff0e723e */ /* 0x000fca00000000ff */
[----:B------:R0:W-:Y:S01]  /*8170*/  @P0 STG.E.U16 desc[UR58][R12.64+0x2], R14 ;  /* 0x0000020e0c000986 */ /* 0x0001e2000c10153a */
[----:B------:R-:W-:Y:S05]  /*8180*/  @!P2 BRA `(.L_x_35) ;  /* 0x000000000004a947 */ /* 0x000fea0003800000 */
[----:B------:R3:W5:Y:S02]  /*8190*/  LDG.E.LTC128B.U16 R146, desc[UR58][R6.64+0x10] ;  /* 0x0000103a06927981 */ /* 0x000764000c1e1520 */
.L_x_35:
[----:B------:R-:W-:Y:S05]  /*81a0*/  BSYNC B1 ;  /* 0x0000000000017941 */ /* 0x000fea0003800000 */
.L_x_34:
[----:B-----5:R-:W-:Y:S01]  /*81b0*/  HADD2.F32 R9, -RZ, R146.H0_H0 ;  /* 0x20000092ff097230 */ /* 0x020fe20000004100 */
        /* <DEDUP_REMOVED lines=9> */
.L_x_37:
[----:B------:R-:W-:Y:S05]  /*8250*/  BSYNC B1 ;  /* 0x0000000000017941 */ /* 0x000fea0003800000 */
.L_x_36:
[----:B----45:R-:W-:Y:S01]  /*8260*/  HADD2.F32 R9, -RZ, R146.H0_H0 ;  /* 0x20000092ff097230 */ /* 0x030fe20000004100 */
[----:B------:R-:W-:Y:S01]  /*8270*/  ISETP.GT.AND P1, PT, R3, 0x8, P1 ;  /* 0x000000080300780c */ /* 0x000fe20000f24270 */
[----:B------:R-:W-:Y:S03]  /*8280*/  BSSY B1, `(.L_x_38) ;  /* 0x0000007000017945 */ /* 0x000fe60003800000 */
[----:B0-----:R-:W-:-:S04]  /*8290*/  FMUL R14, R9, R144 ;  /* 0x00000090090e7220 */ /* 0x001fc80000400000 */
[----:B------:R-:W-:-:S05]  /*82a0*/  FFMA R14, R141, R23, R14 ;  /* 0x000000178d0e7223 */ /* 0x000fca000000000e */
[----:B------:R-:W-:-:S05]  /*82b0*/  F2FP.F16.F32.PACK_AB R14, RZ, R14 ;  /* 0x0000000eff0e723e */ /* 0x000fca00000000ff */
[----:B------:R0:W-:Y:S01]  /*82c0*/  @P3 STG.E.U16 desc[UR58][R10.64+0x12], R14 ;  /* 0x0000120e0a003986 */ /* 0x0001e2000c10153a */
[----:B------:R-:W-:Y:S05]  /*82d0*/  @!P1 BRA `(.L_x_39) ;  /* 0x0000000000049947 */ /* 0x000fea0003800000 */
[----:B------:R4:W5:Y:S02]  /*82e0*/  LDG.E.LTC128B.U16 R146, desc[UR58][R4.64+0x10] ;  /* 0x0000103a04927981 */ /* 0x000964000c1e1520 */
.L_x_39:
[----:B------:R-:W-:Y:S05]  /*82f0*/  BSYNC B1 ;  /* 0x0000000000017941 */ /* 0x000fea0003800000 */
.L_x_38:
[----:B-----5:R-:W-:Y:S01]  /*8300*/  HADD2.F32 R9, -RZ, R146.H0_H0 ;  /* 0x20000092ff097230 */ /* 0x020fe20000004100 */
[----:B------:R-:W-:Y:S01]  /*8310*/  ISETP.GT.AND P0, PT, R3, 0x8, P0 ;  /* 0x000000080300780c */ /* 0x000fe20000704270 */
[----:B------:R-:W-:Y:S03]  /*8320*/  BSSY B1, `(.L_x_40) ;  /* 0x0000007000017945 */ /* 0x000fe60003800000 */
[----:B------:R-:W-:-:S04]  /*8330*/  FMUL R9, R9, R144 ;  /* 0x0000009009097220 */ /* 0x000fc80000400000 */
[----:B------:R-:W-:-:S05]  /*8340*/  FFMA R9, R142, R23, R9 ;  /* 0x000000178e097223 */ /* 0x000fca0000000009 */
[----:B------:R-:W-:-:S05]  /*8350*/  F2FP.F16.F32.PACK_AB R9, RZ, R9 ;  /* 0x00000009ff09723e */ /* 0x000fca00000000ff */
[----:B------:R0:W-:Y:S01]  /*8360*/  @P1 STG.E.U16 desc[UR58][R12.64+0x10], R9 ;  /* 0x000010090c001986 */ /* 0x0001e2000c10153a */
[----:B------:R-:W-:Y:S05]  /*8370*/  @!P0 BRA `(.L_x_41) ;  /* 0x0000000000048947 */ /* 0x000fea0003800000 */
[----:B------:R0:W5:Y:S02]  /*8380*/  LDG.E.LTC128B.U16 R146, desc[UR58][R4.64+0x12] ;  /* 0x0000123a04927981 */ /* 0x000164000c1e1520 */
.L_x_41:
[----:B------:R-:W-:Y:S05]  /*8390*/  BSYNC B1 ;  /* 0x0000000000017941 */ /* 0x000fea0003800000 */
.L_x_40:
        /* <DEDUP_REMOVED lines=10> */
.L_x_43:
[----:B------:R-:W-:Y:S05]  /*8440*/  BSYNC B1 ;  /* 0x0000000000017941 */ /* 0x000fea0003800000 */
.L_x_42:
        /* <DEDUP_REMOVED lines=10> */
.L_x_45:
[----:B------:R-:W-:Y:S05]  /*84f0*/  BSYNC B1 ;  /* 0x0000000000017941 */ /* 0x000fea0003800000 */
.L_x_44:
[----:B0----5:R-:W-:Y:S01]  /*8500*/  HADD2.F32 R9, -RZ, R146.H0_H0 ;  /* 0x20000092ff097230 */ /* 0x021fe20000004100 */
        /* <DEDUP_REMOVED lines=8> */
.L_x_47:
[----:B------:R-:W-:Y:S05]  /*8590*/  BSYNC B1 ;  /* 0x0000000000017941 */ /* 0x000fea0003800000 */
.L_x_46:
        /* <DEDUP_REMOVED lines=9> */
.L_x_49:
[----:B------:R-:W-:Y:S05]  /*8630*/  BSYNC B1 ;  /* 0x0000000000017941 */ /* 0x000fea0003800000 */
.L_x_48:
        /* <DEDUP_REMOVED lines=10> */
.L_x_51:
[----:B------:R-:W-:Y:S05]  /*86e0*/  BSYNC B1 ;  /* 0x0000000000017941 */ /* 0x000fea0003800000 */
.L_x_50:
        /* <DEDUP_REMOVED lines=10> */
.L_x_53:
[----:B------:R-:W-:Y:S05]  /*8790*/  BSYNC B1 ;  /* 0x0000000000017941 */ /* 0x000fea0003800000 */
.L_x_52:
        /* <DEDUP_REMOVED lines=9> */
.L_x_55:
[----:B------:R-:W-:Y:S05]  /*8830*/  BSYNC B1 ;  /* 0x0000000000017941 */ /* 0x000fea0003800000 */
.L_x_54:
        /* <DEDUP_REMOVED lines=9> */
.L_x_57:
[----:B------:R-:W-:Y:S05]  /*88d0*/  BSYNC B1 ;  /* 0x0000000000017941 */ /* 0x000fea0003800000 */
.L_x_56:
        /* <DEDUP_REMOVED lines=10> */
.L_x_59:
[----:B------:R-:W-:Y:S05]  /*8980*/  BSYNC B1 ;  /* 0x0000000000017941 */ /* 0x000fea0003800000 */
.L_x_58:
        /* <DEDUP_REMOVED lines=10> */
.L_x_61:
[----:B------:R-:W-:Y:S05]  /*8a30*/  BSYNC B1 ;  /* 0x0000000000017941 */ /* 0x000fea0003800000 */
.L_x_60:
        /* <DEDUP_REMOVED lines=9> */
.L_x_63:
[----:B------:R-:W-:Y:S05]  /*8ad0*/  BSYNC B1 ;  /* 0x0000000000017941 */ /* 0x000fea0003800000 */
.L_x_62:
        /* <DEDUP_REMOVED lines=9> */
.L_x_65:
[----:B------:R-:W-:Y:S05]  /*8b70*/  BSYNC B1 ;  /* 0x0000000000017941 */ /* 0x000fea0003800000 */
.L_x_64:
        /* <DEDUP_REMOVED lines=10> */
.L_x_67:
[----:B------:R-:W-:Y:S05]  /*8c20*/  BSYNC B1 ;  /* 0x0000000000017941 */ /* 0x000fea0003800000 */
.L_x_66:
        /* <DEDUP_REMOVED lines=10> */
.L_x_69:
[----:B------:R-:W-:Y:S05]  /*8cd0*/  BSYNC B1 ;  /* 0x0000000000017941 */ /* 0x000fea0003800000 */
.L_x_68:
        /* <DEDUP_REMOVED lines=9> */
.L_x_71:
[----:B------:R-:W-:Y:S05]  /*8d70*/  BSYNC B1 ;  /* 0x0000000000017941 */ /* 0x000fea0003800000 */
.L_x_70:
        /* <DEDUP_REMOVED lines=9> */
.L_x_73:
[----:B------:R-:W-:Y:S05]  /*8e10*/  BSYNC B1 ;  /* 0x0000000000017941 */ /* 0x000fea0003800000 */
.L_x_72:
        /* <DEDUP_REMOVED lines=10> */
.L_x_75:
[----:B------:R-:W-:Y:S05]  /*8ec0*/  BSYNC B1 ;  /* 0x0000000000017941 */ /* 0x000fea0003800000 */
.L_x_74:
        /* <DEDUP_REMOVED lines=10> */
.L_x_77:
[----:B------:R-:W-:Y:S05]  /*8f70*/  BSYNC B1 ;  /* 0x0000000000017941 */ /* 0x000fea0003800000 */
.L_x_76:
        /* <DEDUP_REMOVED lines=9> */
.L_x_79:
[----:B------:R-:W-:Y:S05]  /*9010*/  BSYNC B1 ;  /* 0x0000000000017941 */ /* 0x000fea0003800000 */
.L_x_78:
        /* <DEDUP_REMOVED lines=9> */
.L_x_81:
[----:B------:R-:W-:Y:S05]  /*90b0*/  BSYNC B1 ;  /* 0x0000000000017941 */ /* 0x000fea0003800000 */
.L_x_80:
        /* <DEDUP_REMOVED lines=10> */
.L_x_83:
[----:B------:R-:W-:Y:S05]  /*9160*/  BSYNC B1 ;  /* 0x0000000000017941 */ /* 0x000fea0003800000 */
.L_x_82:
        /* <DEDUP_REMOVED lines=10> */
.L_x_85:
[----:B------:R-:W-:Y:S05]  /*9210*/  BSYNC B1 ;  /* 0x0000000000017941 */ /* 0x000fea0003800000 */
.L_x_84:
        /* <DEDUP_REMOVED lines=9> */
.L_x_87:
[----:B------:R-:W-:Y:S05]  /*92b0*/  BSYNC B1 ;  /* 0x0000000000017941 */ /* 0x000fea0003800000 */
.L_x_86:
        /* <DEDUP_REMOVED lines=9> */
.L_x_89:
[----:B------:R-:W-:Y:S05]  /*9350*/  BSYNC B1 ;  /* 0x0000000000017941 */ /* 0x000fea0003800000 */
.L_x_88:
        /* <DEDUP_REMOVED lines=10> */
.L_x_91:
[----:B------:R-:W-:Y:S05]  /*9400*/  BSYNC B1 ;  /* 0x0000000000017941 */ /* 0x000fea0003800000 */
.L_x_90:
        /* <DEDUP_REMOVED lines=10> */
.L_x_93:
[----:B------:R-:W-:Y:S05]  /*94b0*/  BSYNC B1 ;  /* 0x0000000000017941 */ /* 0x000fea0003800000 */
.L_x_92:
        /* <DEDUP_REMOVED lines=9> */
.L_x_95:
[----:B------:R-:W-:Y:S05]  /*9550*/  BSYNC B1 ;  /* 0x0000000000017941 */ /* 0x000fea0003800000 */
.L_x_94:
        /* <DEDUP_REMOVED lines=9> */
.L_x_97:
[----:B------:R-:W-:Y:S05]  /*95f0*/  BSYNC B1 ;  /* 0x0000000000017941 */ /* 0x000fea0003800000 */
.L_x_96:
        /* <DEDUP_REMOVED lines=10> */
.L_x_99:
[----:B------:R-:W-:Y:S05]  /*96a0*/  BSYNC B1 ;  /* 0x0000000000017941 */ /* 0x000fea0003800000 */
.L_x_98:
        /* <DEDUP_REMOVED lines=10> */
.L_x_101:
[----:B------:R-:W-:Y:S05]  /*9750*/  BSYNC B1 ;  /* 0x0000000000017941 */ /* 0x000fea0003800000 */
.L_x_100:
        /* <DEDUP_REMOVED lines=9> */
.L_x_103:
[----:B------:R-:W-:Y:S05]  /*97f0*/  BSYNC B1 ;  /* 0x0000000000017941 */ /* 0x000fea0003800000 */
.L_x_102:
        /* <DEDUP_REMOVED lines=9> */
.L_x_105:
[----:B------:R-:W-:Y:S05]  /*9890*/  BSYNC B1 ;  /* 0x0000000000017941 */ /* 0x000fea0003800000 */
.L_x_104:
        /* <DEDUP_REMOVED lines=10> */
.L_x_107:
[----:B------:R-:W-:Y:S05]  /*9940*/  BSYNC B1 ;  /* 0x0000000000017941 */ /* 0x000fea0003800000 */
.L_x_106:
        /* <DEDUP_REMOVED lines=10> */
.L_x_109:
[----:B------:R-:W-:Y:S05]  /*99f0*/  BSYNC B1 ;  /* 0x0000000000017941 */ /* 0x000fea0003800000 */
.L_x_108:
        /* <DEDUP_REMOVED lines=9> */
.L_x_111:
[----:B------:R-:W-:Y:S05]  /*9a90*/  BSYNC B1 ;  /* 0x0000000000017941 */ /* 0x000fea0003800000 */
.L_x_110:
        /* <DEDUP_REMOVED lines=9> */
.L_x_113:
[----:B------:R-:W-:Y:S05]  /*9b30*/  BSYNC B1 ;  /* 0x0000000000017941 */ /* 0x000fea0003800000 */
.L_x_112:
        /* <DEDUP_REMOVED lines=10> */
.L_x_115:
[----:B------:R-:W-:Y:S05]  /*9be0*/  BSYNC B1 ;  /* 0x0000000000017941 */ /* 0x000fea0003800000 */
.L_x_114:
        /* <DEDUP_REMOVED lines=10> */
.L_x_117:
[----:B------:R-:W-:Y:S05]  /*9c90*/  BSYNC B1 ;  /* 0x0000000000017941 */ /* 0x000fea0003800000 */
.L_x_116:
        /* <DEDUP_REMOVED lines=9> */
.L_x_119:
[----:B------:R-:W-:Y:S05]  /*9d30*/  BSYNC B1 ;  /* 0x0000000000017941 */ /* 0x000fea0003800000 */
.L_x_118:
        /* <DEDUP_REMOVED lines=9> */
.L_x_121:
[----:B------:R-:W-:Y:S05]  /*9dd0*/  BSYNC B1 ;  /* 0x0000000000017941 */ /* 0x000fea0003800000 */
.L_x_120:
        /* <DEDUP_REMOVED lines=10> */
.L_x_123:
[----:B------:R-:W-:Y:S05]  /*9e80*/  BSYNC B1 ;  /* 0x0000000000017941 */ /* 0x000fea0003800000 */
.L_x_122:
        /* <DEDUP_REMOVED lines=10> */
.L_x_125:
[----:B------:R-:W-:Y:S05]  /*9f30*/  BSYNC B1 ;  /* 0x0000000000017941 */ /* 0x000fea0003800000 */
.L_x_124:
        /* <DEDUP_REMOVED lines=9> */
.L_x_127:
[----:B------:R-:W-:Y:S05]  /*9fd0*/  BSYNC B1 ;  /* 0x0000000000017941 */ /* 0x000fea0003800000 */
.L_x_126:
        /* <DEDUP_REMOVED lines=9> */
.L_x_129:
[----:B------:R-:W-:Y:S05]  /*a070*/  BSYNC B1 ;  /* 0x0000000000017941 */ /* 0x000fea0003800000 */
.L_x_128:
        /* <DEDUP_REMOVED lines=10> */
.L_x_131:
[----:B------:R-:W-:Y:S05]  /*a120*/  BSYNC B1 ;  /* 0x0000000000017941 */ /* 0x000fea0003800000 */
.L_x_130:
        /* <DEDUP_REMOVED lines=10> */
.L_x_133:
[----:B------:R-:W-:Y:S05]  /*a1d0*/  BSYNC B1 ;  /* 0x0000000000017941 */ /* 0x000fea0003800000 */
.L_x_132:
        /* <DEDUP_REMOVED lines=9> */
.L_x_135:
[----:B------:R-:W-:Y:S05]  /*a270*/  BSYNC B1 ;  /* 0x0000000000017941 */ /* 0x000fea0003800000 */
.L_x_134:
        /* <DEDUP_REMOVED lines=9> */
.L_x_137:
[----:B------:R-:W-:Y:S05]  /*a310*/  BSYNC B1 ;  /* 0x0000000000017941 */ /* 0x000fea0003800000 */
.L_x_136:
        /* <DEDUP_REMOVED lines=10> */
.L_x_139:
[----:B------:R-:W-:Y:S05]  /*a3c0*/  BSYNC B1 ;  /* 0x0000000000017941 */ /* 0x000fea0003800000 */
.L_x_138:
        /* <DEDUP_REMOVED lines=10> */
.L_x_141:
[----:B------:R-:W-:Y:S05]  /*a470*/  BSYNC B1 ;  /* 0x0000000000017941 */ /* 0x000fea0003800000 */
.L_x_140:
        /* <DEDUP_REMOVED lines=9> */
.L_x_143:
[----:B------:R-:W-:Y:S05]  /*a510*/  BSYNC B1 ;  /* 0x0000000000017941 */ /* 0x000fea0003800000 */
.L_x_142:
        /* <DEDUP_REMOVED lines=9> */
.L_x_145:
[----:B------:R-:W-:Y:S05]  /*a5b0*/  BSYNC B1 ;  /* 0x0000000000017941 */ /* 0x000fea0003800000 */
.L_x_144:
        /* <DEDUP_REMOVED lines=10> */
.L_x_147:
[----:B------:R-:W-:Y:S05]  /*a660*/  BSYNC B1 ;  /* 0x0000000000017941 */ /* 0x000fea0003800000 */
.L_x_146:
        /* <DEDUP_REMOVED lines=10> */
.L_x_149:
[----:B------:R-:W-:Y:S05]  /*a710*/  BSYNC B1 ;  /* 0x0000000000017941 */ /* 0x000fea0003800000 */
.L_x_148:
        /* <DEDUP_REMOVED lines=9> */
.L_x_151:
[----:B------:R-:W-:Y:S05]  /*a7b0*/  BSYNC B1 ;  /* 0x0000000000017941 */ /* 0x000fea0003800000 */
.L_x_150:
        /* <DEDUP_REMOVED lines=9> */
.L_x_153:
[----:B------:R-:W-:Y:S05]  /*a850*/  BSYNC B1 ;  /* 0x0000000000017941 */ /* 0x000fea0003800000 */
.L_x_152:
        /* <DEDUP_REMOVED lines=10> */
.L_x_155:
[----:B------:R-:W-:Y:S05]  /*a900*/  BSYNC B1 ;  /* 0x0000000000017941 */ /* 0x000fea0003800000 */
.L_x_154:
        /* <DEDUP_REMOVED lines=10> */
.L_x_157:
[----:B------:R-:W-:Y:S05]  /*a9b0*/  BSYNC B1 ;  /* 0x0000000000017941 */ /* 0x000fea0003800000 */
.L_x_156:
        /* <DEDUP_REMOVED lines=9> */
.L_x_159:
[----:B------:R-:W-:Y:S05]  /*aa50*/  BSYNC B1 ;  /* 0x0000000000017941 */ /* 0x000fea0003800000 */
.L_x_158:
        /* <DEDUP_REMOVED lines=9> */
.L_x_161:
[----:B------:R-:W-:Y:S05]  /*aaf0*/  BSYNC B1 ;  /* 0x0000000000017941 */ /* 0x000fea0003800000 */
.L_x_160:
        /* <DEDUP_REMOVED lines=10> */
.L_x_163:
[----:B------:R-:W-:Y:S05]  /*aba0*/  BSYNC B1 ;  /* 0x0000000000017941 */ /* 0x000fea0003800000 */
.L_x_162:
        /* <DEDUP_REMOVED lines=10> */
.L_x_165:
[----:B------:R-:W-:Y:S05]  /*ac50*/  BSYNC B1 ;  /* 0x0000000000017941 */ /* 0x000fea0003800000 */
.L_x_164:
        /* <DEDUP_REMOVED lines=9> */
.L_x_167:
[----:B------:R-:W-:Y:S05]  /*acf0*/  BSYNC B1 ;  /* 0x0000000000017941 */ /* 0x000fea0003800000 */
.L_x_166:
        /* <DEDUP_REMOVED lines=9> */
.L_x_169:
[----:B------:R-:W-:Y:S05]  /*ad90*/  BSYNC B1 ;  /* 0x0000000000017941 */ /* 0x000fea0003800000 */
.L_x_168:
        /* <DEDUP_REMOVED lines=10> */
.L_x_171:
[----:B------:R-:W-:Y:S05]  /*ae40*/  BSYNC B1 ;  /* 0x0000000000017941 */ /* 0x000fea0003800000 */
.L_x_170:
        /* <DEDUP_REMOVED lines=10> */
.L_x_173:
[----:B------:R-:W-:Y:S05]  /*aef0*/  BSYNC B1 ;  /* 0x0000000000017941 */ /* 0x000fea0003800000 */
.L_x_172:
        /* <DEDUP_REMOVED lines=9> */
.L_x_175:
[----:B------:R-:W-:Y:S05]  /*af90*/  BSYNC B1 ;  /* 0x0000000000017941 */ /* 0x000fea0003800000 */
.L_x_174:
        /* <DEDUP_REMOVED lines=9> */
.L_x_177:
[----:B------:R-:W-:Y:S05]  /*b030*/  BSYNC B1 ;  /* 0x0000000000017941 */ /* 0x000fea0003800000 */
.L_x_176:
        /* <DEDUP_REMOVED lines=10> */
.L_x_179:
[----:B------:R-:W-:Y:S05]  /*b0e0*/  BSYNC B1 ;  /* 0x0000000000017941 */ /* 0x000fea0003800000 */
.L_x_178:
        /* <DEDUP_REMOVED lines=10> */
.L_x_181:
[----:B------:R-:W-:Y:S05]  /*b190*/  BSYNC B1 ;  /* 0x0000000000017941 */ /* 0x000fea0003800000 */
.L_x_180:
        /* <DEDUP_REMOVED lines=9> */
.L_x_183:
[----:B------:R-:W-:Y:S05]  /*b230*/  BSYNC B1 ;  /* 0x0000000000017941 */ /* 0x000fea0003800000 */
.L_x_182:
        /* <DEDUP_REMOVED lines=9> */
.L_x_185:
[----:B------:R-:W-:Y:S05]  /*b2d0*/  BSYNC B1 ;  /* 0x0000000000017941 */ /* 0x000fea0003800000 */
.L_x_184:
        /* <DEDUP_REMOVED lines=10> */
.L_x_187:
[----:B------:R-:W-:Y:S05]  /*b380*/  BSYNC B1 ;  /* 0x0000000000017941 */ /* 0x000fea0003800000 */
.L_x_186:
        /* <DEDUP_REMOVED lines=10> */
.L_x_189:
[----:B------:R-:W-:Y:S05]  /*b430*/  BSYNC B1 ;  /* 0x0000000000017941 */ /* 0x000fea0003800000 */
.L_x_188:
        /* <DEDUP_REMOVED lines=9> */
.L_x_191:
[----:B------:R-:W-:Y:S05]  /*b4d0*/  BSYNC B1 ;  /* 0x0000000000017941 */ /* 0x000fea0003800000 */
.L_x_190:
        /* <DEDUP_REMOVED lines=9> */
.L_x_193:
[----:B------:R-:W-:Y:S05]  /*b570*/  BSYNC B1 ;  /* 0x0000000000017941 */ /* 0x000fea0003800000 */
.L_x_192:
        /* <DEDUP_REMOVED lines=10> */
.L_x_195:
[----:B------:R-:W-:Y:S05]  /*b620*/  BSYNC B1 ;  /* 0x0000000000017941 */ /* 0x000fea0003800000 */
.L_x_194:
        /* <DEDUP_REMOVED lines=10> */
.L_x_197:
[----:B------:R-:W-:Y:S05]  /*b6d0*/  BSYNC B1 ;  /* 0x0000000000017941 */ /* 0x000fea0003800000 */
.L_x_196:
        /* <DEDUP_REMOVED lines=9> */
.L_x_199:
[----:B------:R-:W-:Y:S05]  /*b770*/  BSYNC B1 ;  /* 0x0000000000017941 */ /* 0x000fea0003800000 */
.L_x_198:
        /* <DEDUP_REMOVED lines=9> */
.L_x_201:
[----:B------:R-:W-:Y:S05]  /*b810*/  BSYNC B1 ;  /* 0x0000000000017941 */ /* 0x000fea0003800000 */
.L_x_200:
        /* <DEDUP_REMOVED lines=10> */
.L_x_203:
[----:B------:R-:W-:Y:S05]  /*b8c0*/  BSYNC B1 ;  /* 0x0000000000017941 */ /* 0x000fea0003800000 */
.L_x_202:
        /* <DEDUP_REMOVED lines=10> */
.L_x_205:
[----:B------:R-:W-:Y:S05]  /*b970*/  BSYNC B1 ;  /* 0x0000000000017941 */ /* 0x000fea0003800000 */
.L_x_204:
        /* <DEDUP_REMOVED lines=9> */
.L_x_207:
[----:B------:R-:W-:Y:S05]  /*ba10*/  BSYNC B1 ;  /* 0x0000000000017941 */ /* 0x000fea0003800000 */
.L_x_206:
        /* <DEDUP_REMOVED lines=9> */
.L_x_209:
[----:B------:R-:W-:Y:S05]  /*bab0*/  BSYNC B1 ;  /* 0x0000000000017941 */ /* 0x000fea0003800000 */
.L_x_208:
        /* <DEDUP_REMOVED lines=10> */
.L_x_211:
[----:B------:R-:W-:Y:S05]  /*bb60*/  BSYNC B1 ;  /* 0x0000000000017941 */ /* 0x000fea0003800000 */
.L_x_210:
        /* <DEDUP_REMOVED lines=10> */
.L_x_213:
[----:B------:R-:W-:Y:S05]  /*bc10*/  BSYNC B1 ;  /* 0x0000000000017941 */ /* 0x000fea0003800000 */
.L_x_212:
        /* <DEDUP_REMOVED lines=9> */
.L_x_215:
[----:B------:R-:W-:Y:S05]  /*bcb0*/  BSYNC B1 ;  /* 0x0000000000017941 */ /* 0x000fea0003800000 */
.L_x_214:
        /* <DEDUP_REMOVED lines=9> */
.L_x_217:
[----:B------:R-:W-:Y:S05]  /*bd50*/  BSYNC B1 ;  /* 0x0000000000017941 */ /* 0x000fea0003800000 */
.L_x_216:
        /* <DEDUP_REMOVED lines=10> */
.L_x_219:
[----:B------:R-:W-:Y:S05]  /*be00*/  BSYNC B1 ;  /* 0x0000000000017941 */ /* 0x000fea0003800000 */
.L_x_218:
        /* <DEDUP_REMOVED lines=10> */
.L_x_221:
[----:B------:R-:W-:Y:S05]  /*beb0*/  BSYNC B1 ;  /* 0x0000000000017941 */ /* 0x000fea0003800000 */
.L_x_220:
        /* <DEDUP_REMOVED lines=9> */
.L_x_223:
[----:B------:R-:W-:Y:S05]  /*bf50*/  BSYNC B1 ;  /* 0x0000000000017941 */ /* 0x000fea0003800000 */
.L_x_222:
        /* <DEDUP_REMOVED lines=9> */
.L_x_225:
[----:B------:R-:W-:Y:S05]  /*bff0*/  BSYNC B1 ;  /* 0x0000000000017941 */ /* 0x000fea0003800000 */
.L_x_224:
        /* <DEDUP_REMOVED lines=10> */
.L_x_227:
[----:B------:R-:W-:Y:S05]  /*c0a0*/  BSYNC B1 ;  /* 0x0000000000017941 */ /* 0x000fea0003800000 */
.L_x_226:
        /* <DEDUP_REMOVED lines=10> */
.L_x_229:
[----:B------:R-:W-:Y:S05]  /*c150*/  BSYNC B1 ;  /* 0x0000000000017941 */ /* 0x000fea0003800000 */
.L_x_228:
        /* <DEDUP_REMOVED lines=9> */
.L_x_231:
[----:B------:R-:W-:Y:S05]  /*c1f0*/  BSYNC B1 ;  /* 0x0000000000017941 */ /* 0x000fea0003800000 */
.L_x_230:
        /* <DEDUP_REMOVED lines=9> */
.L_x_233:
[----:B------:R-:W-:Y:S05]  /*c290*/  BSYNC B1 ;  /* 0x0000000000017941 */ /* 0x000fea0003800000 */
.L_x_232:
        /* <DEDUP_REMOVED lines=10> */
.L_x_235:
[----:B------:R-:W-:Y:S05]  /*c340*/  BSYNC B1 ;  /* 0x0000000000017941 */ /* 0x000fea0003800000 */
.L_x_234:
        /* <DEDUP_REMOVED lines=10> */
.L_x_237:
[----:B------:R-:W-:Y:S05]  /*c3f0*/  BSYNC B1 ;  /* 0x0000000000017941 */ /* 0x000fea0003800000 */
.L_x_236:
        /* <DEDUP_REMOVED lines=9> */
.L_x_239:
[----:B------:R-:W-:Y:S05]  /*c490*/  BSYNC B1 ;  /* 0x0000000000017941 */ /* 0x000fea0003800000 */
.L_x_238:
        /* <DEDUP_REMOVED lines=9> */
.L_x_241:
[----:B------:R-:W-:Y:S05]  /*c530*/  BSYNC B1 ;  /* 0x0000000000017941 */ /* 0x000fea0003800000 */
.L_x_240:
        /* <DEDUP_REMOVED lines=10> */
.L_x_243:
[----:B------:R-:W-:Y:S05]  /*c5e0*/  BSYNC B1 ;  /* 0x0000000000017941 */ /* 0x000fea0003800000 */
.L_x_242:
        /* <DEDUP_REMOVED lines=10> */
.L_x_245:
[----:B------:R-:W-:Y:S05]  /*c690*/  BSYNC B1 ;  /* 0x0000000000017941 */ /* 0x000fea0003800000 */
.L_x_244:
        /* <DEDUP_REMOVED lines=9> */
.L_x_247:
[----:B------:R-:W-:Y:S05]  /*c730*/  BSYNC B1 ;  /* 0x0000000000017941 */ /* 0x000fea0003800000 */
.L_x_246:
        /* <DEDUP_REMOVED lines=9> */
.L_x_249:
[----:B------:R-:W-:Y:S05]  /*c7d0*/  BSYNC B1 ;  /* 0x0000000000017941 */ /* 0x000fea0003800000 */
.L_x_248:
        /* <DEDUP_REMOVED lines=10> */
.L_x_251:
[----:B------:R-:W-:Y:S05]  /*c880*/  BSYNC B1 ;  /* 0x0000000000017941 */ /* 0x000fea0003800000 */
.L_x_250:
        /* <DEDUP_REMOVED lines=10> */
.L_x_253:
[----:B------:R-:W-:Y:S05]  /*c930*/  BSYNC B1 ;  /* 0x0000000000017941 */ /* 0x000fea0003800000 */
.L_x_252:
        /* <DEDUP_REMOVED lines=9> */
.L_x_255:
[----:B------:R-:W-:Y:S05]  /*c9d0*/  BSYNC B1 ;  /* 0x0000000000017941 */ /* 0x000fea0003800000 */
.L_x_254:
        /* <DEDUP_REMOVED lines=9> */
.L_x_257:
[----:B------:R-:W-:Y:S05]  /*ca70*/  BSYNC B1 ;  /* 0x0000000000017941 */ /* 0x000fea0003800000 */
.L_x_256:
        /* <DEDUP_REMOVED lines=10> */
.L_x_259:
[----:B------:R-:W-:Y:S05]  /*cb20*/  BSYNC B1 ;  /* 0x0000000000017941 */ /* 0x000fea0003800000 */
.L_x_258:
[----:B-----5:R-:W-:Y:S01]  /*cb30*/  HADD2.F32 R9, -RZ, R146.H0_H0 ;  /* 0x20000092ff097230 */ /* 0x020fe20000004100 */
[----:B------:R-:W-:Y:S01]  /*cb40*/  ISETP.GT.AND P0, PT, R8, 0xe9, PT ;  /* 0x000000e90800780c */ /* 0x000fe20003f04270 */
[----:B------:R-:W-:Y:S01]  /*cb50*/  @P2 IMAD.MOV.U32 R8, RZ, RZ, R10 ;  /* 0x000000ffff082224 */ /* 0x000fe200078e000a */
[----:B------:R-:W-:Y:S02]  /*cb60*/  BSSY B1, `(.L_x_260) ;  /* 0x000000a000017945 */ /* 0x000fe40003800000 */
[----:B------:R-:W-:Y:S01]  /*cb70*/  FMUL R9, R9, R144 ;  /* 0x0000009009097220 */ /* 0x000fe20000400000 */
[----:B------:R-:W-:-:S03]  /*cb80*/  ISETP.GT.AND P3, PT, R3, RZ, P0 ;  /* 0x000000ff0300720c */ /* 0x000fc60000764270 */
[----:B------:R-:W-:-:S05]  /*cb90*/  FFMA R9, R28, R23, R9 ;  /* 0x000000171c097223 */ /* 0x000fca0000000009 */
[----:B------:R-:W-:-:S04]  /*cba0*/  F2FP.F16.F32.PACK_AB R9, RZ, R9 ;  /* 0x00000009ff09723e */ /* 0x000fc800000000ff */
[----:B0-----:R-:W-:Y:S01]  /*cbb0*/  PRMT R14, R9, 0x7610, R14 ;  /* 0x00007610090e7816 */ /* 0x001fe2000000000e */
[----:B------:R-:W-:-:S05]  /*cbc0*/  @P2 IMAD.MOV.U32 R9, RZ, RZ, R11 ;  /* 0x000000ffff092224 */ /* 0x000fca00078e000b */
[----:B------:R0:W-:Y:S01]  /*cbd0*/  @P2 STG.E.U16 desc[UR58][R8.64+0x1d0], R14 ;  /* 0x0001d00e08002986 */ /* 0x0001e2000c10153a */
[----:B------:R-:W-:Y:S05]  /*cbe0*/  @!P3 BRA `(.L_x_261) ;  /* 0x000000000004b947 */ /* 0x000fea0003800000 */
[----:B------:R0:W5:Y:S02]  /*cbf0*/  LDG.E.LTC128B.U16 R146, desc[UR58][R6.64+0x1d2] ;  /* 0x0001d23a06927981 */ /* 0x000164000c1e1520 */
.L_x_261:
[----:B------:R-:W-:Y:S05]  /*cc00*/  BSYNC B1 ;  /* 0x0000000000017941 */ /* 0x000fea0003800000 */
.L_x_260:
[----:B01-3-5:R-:W-:Y:S01]  /*cc10*/  HADD2.F32 R7, -RZ, R146.H0_H0 ;  /* 0x20000092ff077230 */ /* 0x02bfe20000004100 */
        /* <DEDUP_REMOVED lines=8> */
.L_x_263:
[----:B------:R-:W-:Y:S05]  /*cca0*/  BSYNC B1 ;  /* 0x0000000000017941 */ /* 0x000fea0003800000 */
.L_x_262:
[----:B-----5:R-:W-:Y:S01]  /*ccb0*/  HADD2.F32 R7, -RZ, R146.H0_H0 ;  /* 0x20000092ff077230 */ /* 0x020fe20000004100 */
[----:B------:R-:W-:Y:S01]  /*ccc0*/  ISETP.GT.AND P0, PT, R3, 0x8, P0 ;  /* 0x000000080300780c */ /* 0x000fe20000704270 */
[----:B0-----:R-:W-:Y:S01]  /*ccd0*/  @P1 IMAD.MOV.U32 R6, RZ, RZ, R12 ;  /* 0x000000ffff061224 */ /* 0x001fe200078e000c */
[----:B------:R-:W-:Y:S02]  /*cce0*/  BSSY B1, `(.L_x_264) ;  /* 0x0000009000017945 */ /* 0x000fe40003800000 */
[----:B------:R-:W-:-:S04]  /*ccf0*/  FMUL R7, R7, R144 ;  /* 0x0000009007077220 */ /* 0x000fc80000400000 */
[----:B------:R-:W-:-:S05]  /*cd00*/  FFMA R7, R30, R23, R7 ;  /* 0x000000171e077223 */ /* 0x000fca0000000007 */
[----:B------:R-:W-:-:S04]  /*cd10*/  F2FP.F16.F32.PACK_AB R7, RZ, R7 ;  /* 0x00000007ff07723e */ /* 0x000fc800000000ff */
[----:B------:R-:W-:Y:S01]  /*cd20*/  PRMT R8, R7, 0x7610, R8 ;  /* 0x0000761007087816 */ /* 0x000fe20000000008 */
[----:B------:R-:W-:-:S05]  /*cd30*/  @P1 IMAD.MOV.U32 R7, RZ, RZ, R13 ;  /* 0x000000ffff071224 */ /* 0x000fca00078e000d */
[----:B------:R0:W-:Y:S01]  /*cd40*/  @P1 STG.E.U16 desc[UR58][R6.64+0x1d0], R8 ;  /* 0x0001d00806001986 */ /* 0x0001e2000c10153a */
[----:B------:R-:W-:Y:S05]  /*cd50*/  @!P0 BRA `(.L_x_265) ;  /* 0x0000000000048947 */ /* 0x000fea0003800000 */
[----:B------:R3:W5:Y:S02]  /*cd60*/  LDG.E.LTC128B.U16 R146, desc[UR58][R4.64+0x1d2] ;  /* 0x0001d23a04927981 */ /* 0x000764000c1e1520 */
.L_x_265:
[----:B------:R-:W-:Y:S05]  /*cd70*/  BSYNC B1 ;  /* 0x0000000000017941 */ /* 0x000fea0003800000 */
.L_x_264:
[----:B------:R-:W-:Y:S05]  /*cd80*/  @!P0 BRA `(.L_x_266) ;  /* 0x0000002800708947 */ /* 0x000fea0003800000 */
[----:B-----5:R-:W-:-:S05]  /*cd90*/  HADD2.F32 R3, -RZ, R146.H0_H0 ;  /* 0x20000092ff037230 */ /* 0x020fca0000004100 */
[----:B-1234-:R-:W-:-:S04]  /*cda0*/  FMUL R4, R3, R144 ;  /* 0x0000009003047220 */ /* 0x01efc80000400000 */
[----:B------:R-:W-:-:S05]  /*cdb0*/  FFMA R4, R31, R23, R4 ;  /* 0x000000171f047223 */ /* 0x000fca0000000004 */
[----:B------:R-:W-:-:S05]  /*cdc0*/  F2FP.F16.F32.PACK_AB R4, RZ, R4 ;  /* 0x00000004ff04723e */ /* 0x000fca00000000ff */
[----:B------:R1:W-:Y:S01]  /*cdd0*/  STG.E.U16 desc[UR58][R12.64+0x1d2], R4 ;  /* 0x0001d2040c007986 */ /* 0x0003e2000c10153a */
[----:B------:R-:W-:Y:S05]  /*cde0*/  BRA `(.L_x_266) ;  /* 0x0000002800587947 */ /* 0x000fea0003800000 */
.L_x_29:
[----:B------:R-:W-:Y:S01]  /*cdf0*/  ULDC.64 UR4, c[0x0][0x5c0] ;  /* 0x0001700000047ab9 */ /* 0x000fe20000000a00 */
[----:B------:R-:W-:Y:S01]  /*ce00*/  ISETP.GT.AND P3, PT, R8, 0x1, PT ;  /* 0x000000010800780c */ /* 0x000fe20003f64270 */
[-C--:B------:R-:W-:Y:S01]  /*ce10*/  FMUL R136, R136, R23.reuse ;  /* 0x0000001788887220 */ /* 0x080fe20000400000 */
[----:B------:R-:W-:Y:S01]  /*ce20*/  LEA R10, P0, R6, UR4, 0x1 ;  /* 0x00000004060a7c11 */ /* 0x000fe2000f8008ff */
[-C--:B------:R-:W-:Y:S01]  /*ce30*/  FMUL R137, R137, R23.reuse ;  /* 0x0000001789897220 */ /* 0x080fe20000400000 */
[----:B------:R-:W-:Y:S01]  /*ce40*/  SHF.L.U64.HI R5, R4, 0x4, R5 ;  /* 0x0000000404057819 */ /* 0x000fe20000010205 */
[-C--:B------:R-:W-:Y:S01]  /*ce50*/  FMUL R138, R138, R23.reuse ;  /* 0x000000178a8a7220 */ /* 0x080fe20000400000 */
[----:B------:R-:W-:Y:S01]  /*ce60*/  LEA.HI.X R11, R6, UR5, R9, 0x1, P0 ;  /* 0x00000005060b7c11 */ /* 0x000fe200080f0c09 */
[-C--:B------:R-:W-:Y:S01]  /*ce70*/  FMUL R139, R139, R23.reuse ;  /* 0x000000178b8b7220 */ /* 0x080fe20000400000 */
[----:B------:R-:W-:Y:S01]  /*ce80*/  ISETP.GT.AND P0, PT, R3, RZ, P3 ;  /* 0x000000ff0300720c */ /* 0x000fe20001f04270 */
[-C--:B------:R-:W-:Y:S01]  /*ce90*/  FMUL R140, R140, R23.reuse ;  /* 0x000000178c8c7220 */ /* 0x080fe20000400000 */
[----:B------:R-:W-:Y:S01]  /*cea0*/  F2FP.F16.F32.PACK_AB R136, RZ, R136 ;  /* 0x00000088ff88723e */ /* 0x000fe200000000ff */
[----:B------:R-:W-:Y:S01]  /*ceb0*/  FMUL R141, R141, R23 ;  /* 0x000000178d8d7220 */ /* 0x000fe20000400000 */
[----:B------:R-:W-:Y:S01]  /*cec0*/  F2FP.F16.F32.PACK_AB R137, RZ, R137 ;  /* 0x00000089ff89723e */ /* 0x000fe200000000ff */
[-C--:B------:R-:W-:Y:S01]  /*ced0*/  FMUL R142, R142, R23.reuse ;  /* 0x000000178e8e7220 */ /* 0x080fe20000400000 */
[----:B------:R-:W-:Y:S01]  /*cee0*/  LEA R4, P4, R4, R10, 0x4 ;  /* 0x0000000a04047211 */ /* 0x000fe200078820ff */
[----:B------:R-:W-:Y:S01]  /*cef0*/  @P2 STG.E.U16 desc[UR58][R10.64], R136 ;  /* 0x000000880a002986 */ /* 0x000fe2000c10153a */
[----:B------:R-:W-:Y:S01]  /*cf00*/  ISETP.GT.AND P2, PT, R8, 0x8, PT ;  /* 0x000000080800780c */ /* 0x000fe20003f44270 */
[-C--:B------:R-:W-:Y:S01]  /*cf10*/  FMUL R143, R143, R23.reuse ;  /* 0x000000178f8f7220 */ /* 0x080fe20000400000 */
[----:B------:R-:W-:Y:S01]  /*cf20*/  ISETP.GT.AND P1, PT, R3, 0x8, P1 ;  /* 0x000000080300780c */ /* 0x000fe20000f24270 */
[--C-:B------:R-:W-:Y:S01]  /*cf30*/  IMAD.X R5, R5, 0x1, R11.reuse, P4 ;  /* 0x0000000105057824 */ /* 0x100fe200020e060b */
[C---:B------:R-:W-:Y:S01]  /*cf40*/  ISETP.GT.AND P5, PT, R3.reuse, RZ, P2 ;  /* 0x000000ff0300720c */ /* 0x040fe200017a4270 */
[--C-:B------:R-:W-:Y:S01]  /*cf50*/  @P0 IMAD.MOV.U32 R6, RZ, RZ, R10.reuse ;  /* 0x000000ffff060224 */ /* 0x100fe200078e000a */
[----:B------:R-:W-:Y:S01]  /*cf60*/  ISETP.GT.AND P3, PT, R3, 0x8, P3 ;  /* 0x000000080300780c */ /* 0x000fe20001f64270 */
[--C-:B------:R-:W-:Y:S01]  /*cf70*/  @P0 IMAD.MOV.U32 R7, RZ, RZ, R11.reuse ;  /* 0x000000ffff070224 */ /* 0x100fe200078e000b */
[----:B------:R-:W-:Y:S01]  /*cf80*/  F2FP.F16.F32.PACK_AB R138, RZ, R138 ;  /* 0x0000008aff8a723e */ /* 0x000fe200000000ff */
[----:B------:R-:W-:Y:S01]  /*cf90*/  FMUL R128, R128, R23 ;  /* 0x0000001780807220 */ /* 0x000fe20000400000 */
[----:B------:R-:W-:Y:S01]  /*cfa0*/  F2FP.F16.F32.PACK_AB R139, RZ, R139 ;  /* 0x0000008bff8b723e */ /* 0x000fe200000000ff */
[-C--:B------:R-:W-:Y:S01]  /*cfb0*/  FMUL R129, R129, R23.reuse ;  /* 0x0000001781817220 */ /* 0x080fe20000400000 */
[----:B------:R0:W-:Y:S01]  /*cfc0*/  @P0 STG.E.U16 desc[UR58][R6.64+0x2], R137 ;  /* 0x0000028906000986 */ /* 0x0001e2000c10153a */
[----:B------:R-:W-:Y:S01]  /*cfd0*/  ISETP.GT.AND P0, PT, R8, 0x9, PT ;  /* 0x000000090800780c */ /* 0x000fe20003f04270 */
[-C--:B------:R-:W-:Y:S01]  /*cfe0*/  FMUL R130, R130, R23.reuse ;  /* 0x0000001782827220 */ /* 0x080fe20000400000 */
[----:B------:R-:W-:Y:S01]  /*cff0*/  F2FP.F16.F32.PACK_AB R140, RZ, R140 ;  /* 0x0000008cff8c723e */ /* 0x000fe200000000ff */
[----:B------:R-:W-:Y:S01]  /*d000*/  @P1 STG.E.U16 desc[UR58][R4.64], R138 ;  /* 0x0000008a04001986 */ /* 0x000fe2000c10153a */
[----:B------:R-:W-:Y:S01]  /*d010*/  ISETP.GT.AND P4, PT, R3, RZ, P0 ;  /* 0x000000ff0300720c */ /* 0x000fe20000784270 */
[----:B------:R-:W-:Y:S01]  /*d020*/  FMUL R131, R131, R23 ;  /* 0x0000001783837220 */ /* 0x000fe20000400000 */
[----:B------:R-:W-:Y:S01]  /*d030*/  ISETP.GT.AND P1, PT, R8, 0x10, PT ;  /* 0x000000100800780c */ /* 0x000fe20003f24270 */
[----:B------:R-:W-:Y:S01]  /*d040*/  @P3 STG.E.U16 desc[UR58][R4.64+0x2], R139 ;  /* 0x0000028b04003986 */ /* 0x000fe2000c10153a */
[----:B------:R-:W-:Y:S01]  /*d050*/  F2FP.F16.F32.PACK_AB R141, RZ, R141 ;  /* 0x0000008dff8d723e */ /* 0x000fe200000000ff */
[-C--:B------:R-:W-:Y:S01]  /*d060*/  FMUL R132, R132, R23.reuse ;  /* 0x0000001784847220 */ /* 0x080fe20000400000 */
[C---:B------:R-:W-:Y:S01]  /*d070*/  ISETP.GT.AND P2, PT, R3.reuse, 0x8, P2 ;  /* 0x000000080300780c */ /* 0x040fe20001744270 */
[--C-:B0-----:R-:W-:Y:S01]  /*d080*/  @P5 IMAD.MOV.U32 R6, RZ, RZ, R10.reuse ;  /* 0x000000ffff065224 */ /* 0x101fe200078e000a */
[----:B------:R-:W-:Y:S01]  /*d090*/  ISETP.GT.AND P3, PT, R3, 0x8, P0 ;  /* 0x000000080300780c */ /* 0x000fe20000764270 */
[--C-:B------:R-:W-:Y:S01]  /*d0a0*/  @P5 IMAD.MOV.U32 R7, RZ, RZ, R11.reuse ;  /* 0x000000ffff075224 */ /* 0x100fe200078e000b */
[----:B------:R-:W-:Y:S01]  /*d0b0*/  ISETP.GT.AND P0, PT, R8, 0x11, PT ;  /* 0x000000110800780c */ /* 0x000fe20003f04270 */
[-C--:B------:R-:W-:Y:S01]  /*d0c0*/  FMUL R133, R133, R23.reuse ;  /* 0x0000001785857220 */ /* 0x080fe20000400000 */
[----:B------:R-:W-:Y:S01]  /*d0d0*/  F2FP.F16.F32.PACK_AB R142, RZ, R142 ;  /* 0x0000008eff8e723e */ /* 0x000fe200000000ff */
[-C--:B------:R-:W-:Y:S01]  /*d0e0*/  FMUL R134, R134, R23.reuse ;  /* 0x0000001786867220 */ /* 0x080fe20000400000 */
[----:B------:R0:W-:Y:S01]  /*d0f0*/  @P5 STG.E.U16 desc[UR58][R6.64+0x10], R140 ;  /* 0x0000108c06005986 */ /* 0x0001e2000c10153a */
[----:B------:R-:W-:Y:S01]  /*d100*/  ISETP.GT.AND P5, PT, R3, RZ, P1 ;  /* 0x000000ff0300720c */ /* 0x000fe20000fa4270 */
[----:B------:R-:W-:Y:S01]  /*d110*/  FMUL R135, R135, R23 ;  /* 0x0000001787877220 */ /* 0x000fe20000400000 */
[----:B------:R-:W-:Y:S01]  /*d120*/  F2FP.F16.F32.PACK_AB R143, RZ, R143 ;  /* 0x0000008fff8f723e */ /* 0x000fe200000000ff */
[-C--:B------:R-:W-:Y:S01]  /*d130*/  FMUL R120, R120, R23.reuse ;  /* 0x0000001778787220 */ /* 0x080fe20000400000 */
[----:B------:R-:W-:Y:S01]  /*d140*/  F2FP.F16.F32.PACK_AB R128, RZ, R128 ;  /* 0x00000080ff80723e */ /* 0x000fe200000000ff */
[----:B------:R-:W-:Y:S01]  /*d150*/  FMUL R121, R121, R23 ;  /* 0x0000001779797220 */ /* 0x000fe20000400000 */
[----:B------:R-:W-:Y:S01]  /*d160*/  F2FP.F16.F32.PACK_AB R129, RZ, R129 ;  /* 0x00000081ff81723e */ /* 0x000fe200000000ff */
[-C--:B------:R-:W-:Y:S01]  /*d170*/  FMUL R122, R122, R23.reuse ;  /* 0x000000177a7a7220 */ /* 0x080fe20000400000 */
[----:B------:R-:W-:Y:S01]  /*d180*/  ISETP.GT.AND P1, PT, R3, 0x8, P1 ;  /* 0x000000080300780c */ /* 0x000fe20000f24270 */
[----:B------:R-:W-:Y:S01]  /*d190*/  FMUL R123, R123, R23 ;  /* 0x000000177b7b7220 */ /* 0x000fe20000400000 */
[----:B------:R-:W-:Y:S01]  /*d1a0*/  F2FP.F16.F32.PACK_AB R130, RZ, R130 ;  /* 0x00000082ff82723e */ /* 0x000fe200000000ff */
[--C-:B0-----:R-:W-:Y:S01]  /*d1b0*/  @P4 IMAD.MOV.U32 R6, RZ, RZ, R10.reuse ;  /* 0x000000ffff064224 */ /* 0x101fe200078e000a */
[----:B------:R-:W-:Y:S01]  /*d1c0*/  F2FP.F16.F32.PACK_AB R131, RZ, R131 ;  /* 0x00000083ff83723e */ /* 0x000fe200000000ff */
[--C-:B------:R-:W-:Y:S01]  /*d1d0*/  @P4 IMAD.MOV.U32 R7, RZ, RZ, R11.reuse ;  /* 0x000000ffff074224 */ /* 0x100fe200078e000b */
[----:B------:R-:W-:Y:S01]  /*d1e0*/  F2FP.F16.F32.PACK_AB R132, RZ, R132 ;  /* 0x00000084ff84723e */ /* 0x000fe200000000ff */
[----:B------:R-:W-:Y:S01]  /*d1f0*/  FMUL R124, R124, R23 ;  /* 0x000000177c7c7220 */ /* 0x000fe20000400000 */
[----:B------:R-:W-:Y:S01]  /*d200*/  F2FP.F16.F32.PACK_AB R133, RZ, R133 ;  /* 0x00000085ff85723e */ /* 0x000fe200000000ff */
[-C--:B------:R-:W-:Y:S01]  /*d210*/  FMUL R125, R125, R23.reuse ;  /* 0x000000177d7d7220 */ /* 0x080fe20000400000 */
[----:B------:R0:W-:Y:S01]  /*d220*/  @P4 STG.E.U16 desc[UR58][R6.64+0x12], R141 ;  /* 0x0000128d06004986 */ /* 0x0001e2000c10153a */
[----:B------:R-:W-:Y:S01]  /*d230*/  ISETP.GT.AND P4, PT, R3, RZ, P0 ;  /* 0x000000ff0300720c */ /* 0x000fe20000784270 */
[-C--:B------:R-:W-:Y:S01]  /*d240*/  FMUL R126, R126, R23.reuse ;  /* 0x000000177e7e7220 */ /* 0x080fe20000400000 */
[----:B------:R-:W-:Y:S01]  /*d250*/  F2FP.F16.F32.PACK_AB R134, RZ, R134 ;  /* 0x00000086ff86723e */ /* 0x000fe200000000ff */
[----:B------:R-:W-:Y:S01]  /*d260*/  @P2 STG.E.U16 desc[UR58][R4.64+0x10], R142 ;  /* 0x0000108e04002986 */ /* 0x000fe2000c10153a */
[----:B------:R-:W-:Y:S01]  /*d270*/  ISETP.GT.AND P2, PT, R8, 0x18, PT ;  /* 0x000000180800780c */ /* 0x000fe20003f44270 */
[----:B------:R-:W-:Y:S01]  /*d280*/  FMUL R127, R127, R23 ;  /* 0x000000177f7f7220 */ /* 0x000fe20000400000 */
[----:B------:R-:W-:Y:S01]  /*d290*/  F2FP.F16.F32.PACK_AB R135, RZ, R135 ;  /* 0x00000087ff87723e */ /* 0x000fe200000000ff */
[----:B------:R-:W-:Y:S01]  /*d2a0*/  @P3 STG.E.U16 desc[UR58][R4.64+0x12], R143 ;  /* 0x0000128f04003986 */ /* 0x000fe2000c10153a */
[----:B------:R-:W-:Y:S01]  /*d2b0*/  ISETP.GT.AND P3, PT, R3, 0x8, P0 ;  /* 0x000000080300780c */ /* 0x000fe20000764270 */
[----:B------:R-:W-:Y:S01]  /*d2c0*/  FMUL R112, R112, R23 ;  /* 0x0000001770707220 */ /* 0x000fe20000400000 */
[----:B------:R-:W-:Y:S01]  /*d2d0*/  ISETP.GT.AND P0, PT, R8, 0x19, PT ;  /* 0x000000190800780c */ /* 0x000fe20003f04270 */
[--C-:B0-----:R-:W-:Y:S01]  /*d2e0*/  @P5 IMAD.MOV.U32 R6, RZ, RZ, R10.reuse ;  /* 0x000000ffff065224 */ /* 0x101fe200078e000a */
[----:B------:R-:W-:Y:S01]  /*d2f0*/  F2FP.F16.F32.PACK_AB R120, RZ, R120 ;  /* 0x00000078ff78723e */ /* 0x000fe200000000ff */
[--C-:B------:R-:W-:Y:S01]  /*d300*/  @P5 IMAD.MOV.U32 R7, RZ, RZ, R11.reuse ;  /* 0x000000ffff075224 */ /* 0x100fe200078e000b */
[----:B------:R-:W-:Y:S01]  /*d310*/  F2FP.F16.F32.PACK_AB R121, RZ, R121 ;  /* 0x00000079ff79723e */ /* 0x000fe200000000ff */
        /* <DEDUP_REMOVED lines=12> */
[----:B------:R-:W-:Y:S01]  /*d3e0*/  F2FP.F16.F32.PACK_AB R126, RZ, R126 ;  /* 0x0000007eff7e723e */ /* 0x000fe200000000ff */
[----:B------:R-:W-:Y:S01]  /*d3f0*/  FMUL R119, R119, R23 ;  /* 0x0000001777777220 */ /* 0x000fe20000400000 */
[----:B------:R-:W-:Y:S01]  /*d400*/  F2FP.F16.F32.PACK_AB R127, RZ, R127 ;  /* 0x0000007fff7f723e */ /* 0x000fe200000000ff */
        /* <DEDUP_REMOVED lines=8> */
[C---:B------:R-:W-:Y:S01]  /*d490*/  ISETP.GT.AND P4, PT, R3.reuse, RZ, P0 ;  /* 0x000000ff0300720c */ /* 0x040fe20000784270 */
[----:B------:R-:W-:Y:S01]  /*d4a0*/  FMUL R106, R106, R23 ;  /* 0x000000176a6a7220 */ /* 0x000fe20000400000 */
[----:B------:R-:W-:Y:S01]  /*d4b0*/  F2FP.F16.F32.PACK_AB R115, RZ, R115 ;  /* 0x00000073ff73723e */ /* 0x000fe200000000ff */
[----:B------:R-:W-:Y:S01]  /*d4c0*/  @P1 STG.E.U16 desc[UR58][R4.64+0x20], R130 ;  /* 0x0000208204001986 */ /* 0x000fe2000c10153a */
[----:B------:R-:W-:Y:S01]  /*d4d0*/  ISETP.GT.AND P1, PT, R3, 0x8, P2 ;  /* 0x000000080300780c */ /* 0x000fe20001724270 */
[-C--:B------:R-:W-:Y:S01]  /*d4e0*/  FMUL R107, R107, R23.reuse ;  /* 0x000000176b6b7220 */ /* 0x080fe20000400000 */
[----:B------:R-:W-:Y:S01]  /*d4f0*/  ISETP.GT.AND P2, PT, R8, 0x20, PT ;  /* 0x000000200800780c */ /* 0x000fe20003f44270 */
        /* <DEDUP_REMOVED lines=251> */
[----:B0-----:R-:W-:Y:S01]  /*e4b0*/  @P4 IMAD.MOV.U32 R6, RZ, RZ, R10 ;  /* 0x000000ffff064224 */ /* 0x001fe200078e000a */
[----:B------:R-:W-:Y:S01]  /*e4c0*/  F2FP.F16.F32.PACK_AB R36, RZ, R36 ;  /* 0x00000024ff24723e */ /* 0x000fe200000000ff */
[----:B------:R-:W-:Y:S01]  /*e4d0*/  @P4 IMAD.MOV.U32 R7, RZ, RZ, R11 ;  /* 0x000000ffff074224 */ /* 0x000fe200078e000b */
        /* <DEDUP_REMOVED lines=10> */
[----:B------:R-:W-:Y:S01]  /*e580*/  FMUL R31, R31, R23 ;  /* 0x000000171f1f7220 */ /* 0x000fe20000400000 */
[----:B------:R-:W-:Y:S01]  /*e590*/  ISETP.GT.AND P2, PT, R8, 0x58, PT ;  /* 0x000000580800780c */ /* 0x000fe20003f44270 */
[----:B------:R-:W-:Y:S01]  /*e5a0*/  @P3 STG.E.U16 desc[UR58][R4.64+0x92], R111 ;  /* 0x0000926f04003986 */ /* 0x000fe2000c10153a */
[----:B------:R-:W-:-:S02]  /*e5b0*/  ISETP.GT.AND P3, PT, R3, 0x8, P0 ;  /* 0x000000080300780c */ /* 0x000fc40000764270 */
[----:B------:R-:W-:Y:S01]  /*e5c0*/  ISETP.GT.AND P0, PT, R8, 0x59, PT ;  /* 0x000000590800780c */ /* 0x000fe20003f04270 */
[----:B0-----:R-:W-:Y:S01]  /*e5d0*/  @P5 IMAD.MOV.U32 R6, RZ, RZ, R10 ;  /* 0x000000ffff065224 */ /* 0x001fe200078e000a */
[----:B------:R-:W-:Y:S01]  /*e5e0*/  F2FP.F16.F32.PACK_AB R24, RZ, R24 ;  /* 0x00000018ff18723e */ /* 0x000fe200000000ff */
[----:B------:R-:W-:Y:S01]  /*e5f0*/  @P5 IMAD.MOV.U32 R7, RZ, RZ, R11 ;  /* 0x000000ffff075224 */ /* 0x000fe200078e000b */
[----:B------:R-:W-:Y:S02]  /*e600*/  F2FP.F16.F32.PACK_AB R25, RZ, R25 ;  /* 0x00000019ff19723e */ /* 0x000fe400000000ff */
[----:B------:R-:W-:Y:S02]  /*e610*/  F2FP.F16.F32.PACK_AB R26, RZ, R26 ;  /* 0x0000001aff1a723e */ /* 0x000fe400000000ff */
[----:B------:R0:W-:Y:S01]  /*e620*/  @P5 STG.E.U16 desc[UR58][R6.64+0xa0], R96 ;  /* 0x0000a06006005986 */ /* 0x0001e2000c10153a */
[----:B------:R-:W-:Y:S02]  /*e630*/  ISETP.GT.AND P5, PT, R3, RZ, P2 ;  /* 0x000000ff0300720c */ /* 0x000fe400017a4270 */
[----:B------:R-:W-:-:S02]  /*e640*/  F2FP.F16.F32.PACK_AB R27, RZ, R27 ;  /* 0x0000001bff1b723e */ /* 0x000fc400000000ff */
[----:B------:R-:W-:Y:S02]  /*e650*/  F2FP.F16.F32.PACK_AB R28, RZ, R28 ;  /* 0x0000001cff1c723e */ /* 0x000fe400000000ff */
[----:B------:R-:W-:Y:S02]  /*e660*/  F2FP.F16.F32.PACK_AB R29, RZ, R29 ;  /* 0x0000001dff1d723e */ /* 0x000fe400000000ff */
[----:B------:R-:W-:Y:S02]  /*e670*/  F2FP.F16.F32.PACK_AB R30, RZ, R30 ;  /* 0x0000001eff1e723e */ /* 0x000fe400000000ff */
[----:B------:R-:W-:Y:S01]  /*e680*/  F2FP.F16.F32.PACK_AB R31, RZ, R31 ;  /* 0x0000001fff1f723e */ /* 0x000fe200000000ff */
[----:B0-----:R-:W-:Y:S02]  /*e690*/  @P4 IMAD.MOV.U32 R6, RZ, RZ, R10 ;  /* 0x000000ffff064224 */ /* 0x001fe400078e000a */
[----:B------:R-:W-:-:S05]  /*e6a0*/  @P4 IMAD.MOV.U32 R7, RZ, RZ, R11 ;  /* 0x000000ffff074224 */ /* 0x000fca00078e000b */
[----:B------:R0:W-:Y:S01]  /*e6b0*/  @P4 STG.E.U16 desc[UR58][R6.64+0xa2], R97 ;  /* 0x0000a26106004986 */ /* 0x0001e2000c10153a */
[----:B------:R-:W-:-:S03]  /*e6c0*/  ISETP.GT.AND P4, PT, R3, RZ, P0 ;  /* 0x000000ff0300720c */ /* 0x000fc60000784270 */
[----:B------:R-:W-:Y:S01]  /*e6d0*/  @P1 STG.E.U16 desc[UR58][R4.64+0xa0], R98 ;  /* 0x0000a06204001986 */ /* 0x000fe2000c10153a */
[C---:B------:R-:W-:Y:S02]  /*e6e0*/  ISETP.GT.AND P1, PT, R3.reuse, 0x8, P2 ;  /* 0x000000080300780c */ /* 0x040fe40001724270 */
[C---:B------:R-:W-:Y:S01]  /*e6f0*/  ISETP.GT.AND P2, PT, R8.reuse, 0x60, PT ;  /* 0x000000600800780c */ /* 0x040fe20003f44270 */
[----:B------:R-:W-:Y:S01]  /*e700*/  @P3 STG.E.U16 desc[UR58][R4.64+0xa2], R99 ;  /* 0x0000a26304003986 */ /* 0x000fe2000c10153a */
[----:B------:R-:W-:Y:S02]  /*e710*/  ISETP.GT.AND P3, PT, R3, 0x8, P0 ;  /* 0x000000080300780c */ /* 0x000fe40000764270 */
[----:B------:R-:W-:Y:S01]  /*e720*/  ISETP.GT.AND P0, PT, R8, 0x61, PT ;  /* 0x000000610800780c */ /* 0x000fe20003f04270 */
[----:B0-----:R-:W-:Y:S02]  /*e730*/  @P5 IMAD.MOV.U32 R6, RZ, RZ, R10 ;  /* 0x000000ffff065224 */ /* 0x001fe400078e000a */
[----:B------:R-:W-:-:S05]  /*e740*/  @P5 IMAD.MOV.U32 R7, RZ, RZ, R11 ;  /* 0x000000ffff075224 */ /* 0x000fca00078e000b */
[----:B------:R0:W-:Y:S01]  /*e750*/  @P5 STG.E.U16 desc[UR58][R6.64+0xb0], R100 ;  /* 0x0000b06406005986 */ /* 0x0001e2000c10153a */
[----:B------:R-:W-:Y:S01]  /*e760*/  ISETP.GT.AND P5, PT, R3, RZ, P2 ;  /* 0x000000ff0300720c */ /* 0x000fe200017a4270 */
        /* <DEDUP_REMOVED lines=181> */
[C---:B------:R-:W-:Y:S02]  /*f2c0*/  ISETP.GT.AND P5, PT, R3.reuse, RZ, P2 ;  /* 0x000000ff0300720c */ /* 0x040fe400017a4270 */
[----:B------:R-:W-:Y:S01]  /*f2d0*/  ISETP.GT.AND P2, PT, R3, 0x8, P2 ;  /* 0x000000080300780c */ /* 0x000fe20001744270 */
[----:B0-----:R-:W-:Y:S02]  /*f2e0*/  @P4 IMAD.MOV.U32 R6, RZ, RZ, R10 ;  /* 0x000000ffff064224 */ /* 0x001fe400078e000a */
[----:B------:R-:W-:-:S05]  /*f2f0*/  @P4 IMAD.MOV.U32 R7, RZ, RZ, R11 ;  /* 0x000000ffff074224 */ /* 0x000fca00078e000b */
[----:B------:R0:W-:Y:S01]  /*f300*/  @P4 STG.E.U16 desc[UR58][R6.64+0x182], R41 ;  /* 0x0001822906004986 */ /* 0x0001e2000c10153a */
[C---:B------:R-:W-:Y:S02]  /*f310*/  ISETP.GT.AND P4, PT, R3.reuse, RZ, P0 ;  /* 0x000000ff0300720c */ /* 0x040fe40000784270 */
[----:B------:R-:W-:Y:S01]  /*f320*/  ISETP.GT.AND P0, PT, R3, 0x8, P0 ;  /* 0x000000080300780c */ /* 0x000fe20000704270 */
[----:B------:R-:W-:Y:S01]  /*f330*/  @P1 STG.E.U16 desc[UR58][R4.64+0x180], R42 ;  /* 0x0001802a04001986 */ /* 0x000fe2000c10153a */
[----:B------:R-:W-:-:S03]  /*f340*/  ISETP.GT.AND P1, PT, R8, 0xd1, PT ;  /* 0x000000d10800780c */ /* 0x000fc60003f24270 */
[----:B------:R-:W-:Y:S01]  /*f350*/  @P3 STG.E.U16 desc[UR58][R4.64+0x182], R43 ;  /* 0x0001822b04003986 */ /* 0x000fe2000c10153a */
        /* <DEDUP_REMOVED lines=9> */
[----:B------:R-:W-:Y:S04]  /*f3f0*/  @P2 STG.E.U16 desc[UR58][R4.64+0x190], R46 ;  /* 0x0001902e04002986 */ /* 0x000fe8000c10153a */
[----:B------:R-:W-:Y:S01]  /*f400*/  @P0 STG.E.U16 desc[UR58][R4.64+0x192], R47 ;  /* 0x0001922f04000986 */ /* 0x000fe2000c10153a */
[----:B------:R-:W-:Y:S01]  /*f410*/  ISETP.GT.AND P0, PT, R3, 0x8, P3 ;  /* 0x000000080300780c */ /* 0x000fe20001f04270 */
[----:B0-----:R-:W-:Y:S02]  /*f420*/  @P5 IMAD.MOV.U32 R6, RZ, RZ, R10 ;  /* 0x000000ffff065224 */ /* 0x001fe400078e000a */
[----:B------:R-:W-:-:S05]  /*f430*/  @P5 IMAD.MOV.U32 R7, RZ, RZ, R11 ;  /* 0x000000ffff075224 */ /* 0x000fca00078e000b */
[----:B------:R0:W-:Y:S01]  /*f440*/  @P5 STG.E.U16 desc[UR58][R6.64+0x1a0], R32 ;  /* 0x0001a02006005986 */ /* 0x0001e2000c10153a */
[----:B------:R-:W-:Y:S02]  /*f450*/  ISETP.GT.AND P5, PT, R3, 0x8, P1 ;  /* 0x000000080300780c */ /* 0x000fe40000fa4270 */
[----:B------:R-:W-:-:S04]  /*f460*/  ISETP.GT.AND P1, PT, R8, 0xd9, PT ;  /* 0x000000d90800780c */ /* 0x000fc80003f24270 */
[----:B------:R-:W-:Y:S01]  /*f470*/  ISETP.GT.AND P3, PT, R3, RZ, P1 ;  /* 0x000000ff0300720c */ /* 0x000fe20000f64270 */
[----:B0-----:R-:W-:Y:S02]  /*f480*/  @P4 IMAD.MOV.U32 R6, RZ, RZ, R10 ;  /* 0x000000ffff064224 */ /* 0x001fe400078e000a */
[----:B------:R-:W-:-:S05]  /*f490*/  @P4 IMAD.MOV.U32 R7, RZ, RZ, R11 ;  /* 0x000000ffff074224 */ /* 0x000fca00078e000b */
[----:B------:R0:W-:Y:S01]  /*f4a0*/  @P4 STG.E.U16 desc[UR58][R6.64+0x1a2], R33 ;  /* 0x0001a22106004986 */ /* 0x0001e2000c10153a */
[----:B------:R-:W-:-:S03]  /*f4b0*/  ISETP.GT.AND P4, PT, R8, 0xd8, PT ;  /* 0x000000d80800780c */ /* 0x000fc60003f84270 */
[----:B------:R-:W-:Y:S01]  /*f4c0*/  @P0 STG.E.U16 desc[UR58][R4.64+0x1a0], R34 ;  /* 0x0001a02204000986 */ /* 0x000fe2000c10153a */
[C---:B------:R-:W-:Y:S02]  /*f4d0*/  ISETP.GT.AND P2, PT, R3.reuse, RZ, P4 ;  /* 0x000000ff0300720c */ /* 0x040fe40002744270 */
[C---:B------:R-:W-:Y:S01]  /*f4e0*/  ISETP.GT.AND P4, PT, R3.reuse, 0x8, P4 ;  /* 0x000000080300780c */ /* 0x040fe20002784270 */
[----:B------:R-:W-:Y:S01]  /*f4f0*/  @P5 STG.E.U16 desc[UR58][R4.64+0x1a2], R35 ;  /* 0x0001a22304005986 */ /* 0x000fe2000c10153a */
[----:B------:R-:W-:Y:S02]  /*f500*/  ISETP.GT.AND P5, PT, R3, 0x8, P1 ;  /* 0x000000080300780c */ /* 0x000fe40000fa4270 */
[C---:B------:R-:W-:Y:S02]  /*f510*/  ISETP.GT.AND P0, PT, R8.reuse, 0xe1, PT ;  /* 0x000000e10800780c */ /* 0x040fe40003f04270 */
[----:B------:R-:W-:-:S05]  /*f520*/  ISETP.GT.AND P1, PT, R8, 0xe9, PT ;  /* 0x000000e90800780c */ /* 0x000fca0003f24270 */
[----:B0-----:R-:W-:Y:S02]  /*f530*/  @P2 IMAD.MOV.U32 R6, RZ, RZ, R10 ;  /* 0x000000ffff062224 */ /* 0x001fe400078e000a */
[----:B------:R-:W-:-:S05]  /*f540*/  @P2 IMAD.MOV.U32 R7, RZ, RZ, R11 ;  /* 0x000000ffff072224 */ /* 0x000fca00078e000b */
[----:B------:R0:W-:Y:S01]  /*f550*/  @P2 STG.E.U16 desc[UR58][R6.64+0x1b0], R36 ;  /* 0x0001b02406002986 */ /* 0x0001e2000c10153a */
[----:B------:R-:W-:Y:S01]  /*f560*/  ISETP.GT.AND P2, PT, R8, 0xe8, PT ;  /* 0x000000e80800780c */ /* 0x000fe20003f44270 */
        /* <DEDUP_REMOVED lines=8> */
[C---:B------:R-:W-:Y:S02]  /*f5f0*/  ISETP.GT.AND P5, PT, R3.reuse, RZ, P0 ;  /* 0x000000ff0300720c */ /* 0x040fe400007a4270 */
[----:B------:R-:W-:-:S07]  /*f600*/  ISETP.GT.AND P0, PT, R3, 0x8, P0 ;  /* 0x000000080300780c */ /* 0x000fce0000704270 */
        /* <DEDUP_REMOVED lines=10> */
[----:B------:R-:W-:Y:S04]  /*f6b0*/  @P3 STG.E.U16 desc[UR58][R4.64+0x1c0], R26 ;  /* 0x0001c01a04003986 */ /* 0x000fe8000c10153a */
[----:B------:R-:W-:Y:S06]  /*f6c0*/  @P0 STG.E.U16 desc[UR58][R4.64+0x1c2], R27 ;  /* 0x0001c21b04000986 */ /* 0x000fec000c10153a */
[----:B0-----:R-:W-:-:S02]  /*f6d0*/  @P5 IMAD.MOV.U32 R6, RZ, RZ, R10 ;  /* 0x000000ffff065224 */ /* 0x001fc400078e000a */
[----:B------:R-:W-:-:S05]  /*f6e0*/  @P5 IMAD.MOV.U32 R7, RZ, RZ, R11 ;  /* 0x000000ffff075224 */ /* 0x000fca00078e000b */
[----:B------:R0:W-:Y:S04]  /*f6f0*/  @P5 STG.E.U16 desc[UR58][R6.64+0x1d0], R28 ;  /* 0x0001d01c06005986 */ /* 0x0001e8000c10153a */
[----:B------:R1:W-:Y:S04]  /*f700*/  @P4 STG.E.U16 desc[UR58][R10.64+0x1d2], R29 ;  /* 0x0001d21d0a004986 */ /* 0x0003e8000c10153a */
[----:B------:R1:W-:Y:S01]  /*f710*/  @P2 STG.E.U16 desc[UR58][R4.64+0x1d0], R30 ;  /* 0x0001d01e04002986 */ /* 0x0003e2000c10153a */
[----:B0-----:R-:W-:Y:S02]  /*f720*/  @P1 IMAD.MOV.U32 R6, RZ, RZ, R4 ;  /* 0x000000ffff061224 */ /* 0x001fe400078e0004 */
[----:B------:R-:W-:-:S05]  /*f730*/  @P1 IMAD.MOV.U32 R7, RZ, RZ, R5 ;  /* 0x000000ffff071224 */ /* 0x000fca00078e0005 */
[----:B------:R1:W-:Y:S02]  /*f740*/  @P1 STG.E.U16 desc[UR58][R6.64+0x1d2], R31 ;  /* 0x0001d21f06001986 */ /* 0x0003e4000c10153a */
.L_x_266:
[----:B------:R-:W-:Y:S05]  /*f750*/  BSYNC B0 ;  /* 0x0000000000007941 */ /* 0x000fea0003800000 */
.L_x_28:
[----:B------:R-:W-:Y:S01]  /*f760*/  ULDC UR4, c[0x0][0xc] ;  /* 0x0000030000047ab9 */ /* 0x000fe20000000800 */
[----:B------:R-:W-:Y:S01]  /*f770*/  ULDC UR5, c[0x0][0x10] ;  /* 0x0000040000057ab9 */ /* 0x000fe20000000800 */
[----:B------:R-:W0:Y:S01]  /*f780*/  LDC R3, c[0x0][0x14] ;  /* 0x00000500ff037b82 */ /* 0x000e220000000800 */
[----:B------:R-:W-:Y:S01]  /*f790*/  UIMAD.WIDE.U32 UR4, UR4, UR5, URZ ;  /* 0x00000005040472a5 */ /* 0x000fe2000f8e003f */
[----:B------:R-:W-:Y:S02]  /*f7a0*/  IMAD.MOV.U32 R148, RZ, RZ, -0x1 ;  /* 0xffffffffff947424 */ /* 0x000fe400078e00ff */
[----:B------:R-:W-:-:S03]  /*f7b0*/  IMAD.MOV.U32 R147, RZ, RZ, -0x1 ;  /* 0xffffffffff937424 */ /* 0x000fc600078e00ff */
[----:B0-----:R-:W-:-:S04]  /*f7c0*/  IMAD.WIDE.U32 R16, R3, UR4, R16 ;  /* 0x0000000403107c25 */ /* 0x001fc8000f8e0010 */
[----:B------:R-:W-:Y:S01]  /*f7d0*/  IMAD R3, R3, UR5, RZ ;  /* 0x0000000503037c24 */ /* 0x000fe2000f8e02ff */
[----:B------:R-:W-:Y:S02]  /*f7e0*/  ULDC.64 UR4, c[0x0][0x650] ;  /* 0x0001940000047ab9 */ /* 0x000fe40000000a00 */
[----:B------:R-:W-:Y:S01]  /*f7f0*/  ISETP.GE.U32.AND P0, PT, R16, UR4, PT ;  /* 0x0000000410007c0c */ /* 0x000fe2000bf06070 */
[--C-:B------:R-:W-:Y:S01]  /*f800*/  IMAD.IADD R17, R17, 0x1, R3.reuse ;  /* 0x0000000111117824 */ /* 0x100fe200078e0203 */
[----:B------:R-:W-:-:S04]  /*f810*/  PRMT R3, RZ, 0x7610, R3 ;  /* 0x00007610ff037816 */ /* 0x000fc80000000003 */
[----:B------:R-:W-:-:S13]  /*f820*/  ISETP.GE.U32.AND.EX P0, PT, R17, UR5, PT, P0 ;  /* 0x0000000511007c0c */ /* 0x000fda000bf06100 */
[----:B------:R-:W-:Y:S05]  /*f830*/  @P0 BRA `(.L_x_267) ;  /* 0x0000000400640947 */ /* 0x000fea0003800000 */
[----:B-1----:R-:W0:Y:S01]  /*f840*/  S2R R12, SR_CTAID.X ;  /* 0x00000000000c7919 */ /* 0x002e220000002500 */
[----:B------:R-:W1:Y:S01]  /*f850*/  LDC.64 R10, c[0x0][0x628] ;  /* 0x00018a00ff0a7b82 */ /* 0x000e620000000a00 */
[----:B------:R-:W-:Y:S01]  /*f860*/  ULDC UR4, c[0x0][0x150] ;  /* 0x0000540000047ab9 */ /* 0x000fe20000000800 */
[----:B------:R-:W-:Y:S01]  /*f870*/  IMAD.MOV.U32 R8, RZ, RZ, R16 ;  /* 0x000000ffff087224 */ /* 0x000fe200078e0010 */
[----:B------:R-:W0:Y:S01]  /*f880*/  S2R R24, SR_CTAID.Y ;  /* 0x0000000000187919 */ /* 0x000e220000002600 */
[----:B------:R-:W-:-:S04]  /*f890*/  IMAD.MOV.U32 R9, RZ, RZ, R17 ;  /* 0x000000ffff097224 */ /* 0x000fc800078e0011 */
[----:B------:R-:W2:Y:S08]  /*f8a0*/  LDC R21, c[0x0][0x144] ;  /* 0x00005100ff157b82 */ /* 0x000eb00000000800 */
[----:B------:R-:W2:Y:S08]  /*f8b0*/  LDC R0, c[0x0][0x630] ;  /* 0x00018c00ff007b82 */ /* 0x000eb00000000800 */
[----:B------:R-:W2:Y:S01]  /*f8c0*/  LDC.64 R14, c[0x0][0x620] ;  /* 0x00018800ff0e7b82 */ /* 0x000ea20000000a00 */
[----:B-1----:R-:W-:-:S04]  /*f8d0*/  ISETP.NE.U32.AND P0, PT, R10, RZ, PT ;  /* 0x000000ff0a00720c */ /* 0x002fc80003f05070 */
[----:B------:R-:W-:Y:S02]  /*f8e0*/  ISETP.NE.AND.EX P0, PT, R11, RZ, PT, P0 ;  /* 0x000000ff0b00720c */ /* 0x000fe40003f05300 */
[----:B0-----:R-:W-:-:S05]  /*f8f0*/  I2FP.F32.U32 R3, R12 ;  /* 0x0000000c00037245 */ /* 0x001fca0000201000 */
[----:B------:R-:W-:-:S04]  /*f900*/  FMUL R3, R3, UR4 ;  /* 0x0000000403037c20 */ /* 0x000fc80008400000 */
[----:B------:R0:W1:Y:S02]  /*f910*/  F2I.U32.TRUNC.NTZ R20, R3 ;  /* 0x0000000300147305 */ /* 0x000064000020f000 */
[----:B------:R-:W-:Y:S05]  /*f920*/  @!P0 BRA `(.L_x_268) ;  /* 0x0000000000288947 */ /* 0x000fea0003800000 */
[----:B0-----:R-:W0:Y:S02]  /*f930*/  LDC R3, c[0x0][0x634] ;  /* 0x00018d00ff037b82 */ /* 0x001e240000000800 */
[----:B0-----:R-:W-:-:S05]  /*f940*/  IADD3 R3, P0, R16, R3, RZ ;  /* 0x0000000310037210 */ /* 0x001fca0007f1e0ff */
[----:B------:R-:W-:-:S04]  /*f950*/  IMAD.X R13, RZ, RZ, R17, P0 ;  /* 0x000000ffff0d7224 */ /* 0x000fc800000e0611 */
[----:B--234-:R-:W-:-:S04]  /*f960*/  IMAD.WIDE.U32 R4, R13, R10, RZ ;  /* 0x0000000a0d047225 */ /* 0x01cfc800078e00ff */
[----:B------:R-:W-:-:S04]  /*f970*/  IMAD.WIDE.U32 R6, P0, R3, R11, R4 ;  /* 0x0000000b03067225 */ /* 0x000fc80007800004 */
[----:B------:R-:W-:-:S04]  /*f980*/  IMAD.WIDE.U32 R4, R3, R10, RZ ;  /* 0x0000000a03047225 */ /* 0x000fc800078e00ff */
[----:B------:R-:W-:Y:S01]  /*f990*/  IMAD.X R9, RZ, RZ, RZ, P0 ;  /* 0x000000ffff097224 */ /* 0x000fe200000e06ff */
[----:B------:R-:W-:Y:S01]  /*f9a0*/  IADD3 RZ, P0, R5, R6, RZ ;  /* 0x0000000605ff7210 */ /* 0x000fe20007f1e0ff */
[----:B------:R-:W-:-:S04]  /*f9b0*/  IMAD.MOV.U32 R8, RZ, RZ, R7 ;  /* 0x000000ffff087224 */ /* 0x000fc800078e0007 */
[----:B------:R-:W-:-:S08]  /*f9c0*/  IMAD.WIDE.U32.X R8, R13, R11, R8, P0 ;  /* 0x0000000b0d087225 */ /* 0x000fd000000e0408 */
.L_x_268:
[----:B------:R-:W3:Y:S01]  /*f9d0*/  LDC.64 R28, c[0x0][0x640] ;  /* 0x00019000ff1c7b82 */ /* 0x000ee20000000a00 */
[-CC-:B--2---:R-:W-:Y:S01]  /*f9e0*/  SHF.R.U64 R147, R8, R0.reuse, R9.reuse ;  /* 0x0000000008937219 */ /* 0x184fe20000001209 */
[----:B-1----:R-:W-:Y:S01]  /*f9f0*/  IMAD.MOV R20, RZ, RZ, -R20 ;  /* 0x000000ffff147224 */ /* 0x002fe200078e0a14 */
[----:B------:R-:W-:Y:S01]  /*fa00*/  SHF.R.U32.HI R0, RZ, R0, R9 ;  /* 0x00000000ff007219 */ /* 0x000fe20000011609 */
[----:B------:R-:W-:Y:S01]  /*fa10*/  ULDC UR4, c[0x0][0x154] ;  /* 0x0000550000047ab9 */ /* 0x000fe20000000800 */
[----:B0-----:R-:W-:Y:S01]  /*fa20*/  IADD3 R3, P0, RZ, -R147, RZ ;  /* 0x80000093ff037210 */ /* 0x001fe20007f1e0ff */
[----:B------:R-:W-:Y:S02]  /*fa30*/  IMAD R21, R21, R20, R12 ;  /* 0x0000001415157224 */ /* 0x000fe400078e020c */
[----:B------:R-:W0:Y:S01]  /*fa40*/  LDC R6, c[0x0][0x618] ;  /* 0x00018600ff067b82 */ /* 0x000e220000000800 */
[----:B------:R-:W-:Y:S02]  /*fa50*/  IMAD.MOV.U32 R7, RZ, RZ, 0x1 ;  /* 0x00000001ff077424 */ /* 0x000fe400078e00ff */
[----:B---34-:R-:W-:-:S04]  /*fa60*/  IMAD.X R5, RZ, RZ, ~R0, P0 ;  /* 0x000000ffff057224 */ /* 0x018fc800000e0e00 */
[-C--:B------:R-:W-:Y:S01]  /*fa70*/  IMAD R0, R5, R14.reuse, RZ ;  /* 0x0000000e05007224 */ /* 0x080fe200078e02ff */
[----:B------:R-:W1:Y:S01]  /*fa80*/  LDC R8, c[0x0][0x608] ;  /* 0x00018200ff087b82 */ /* 0x000e620000000800 */
[----:B------:R-:W-:-:S04]  /*fa90*/  IMAD.WIDE.U32 R4, R3, R14, R16 ;  /* 0x0000000e03047225 */ /* 0x000fc800078e0010 */
[----:B------:R-:W-:Y:S01]  /*faa0*/  IMAD R3, R3, R15, R0 ;  /* 0x0000000f03037224 */ /* 0x000fe200078e0200 */
[----:B------:R-:W-:Y:S02]  /*fab0*/  I2FP.F32.U32 R0, R24 ;  /* 0x0000001800007245 */ /* 0x000fe40000201000 */
[----:B------:R-:W2:Y:S01]  /*fac0*/  LDC R26, c[0x0][0x658] ;  /* 0x00019600ff1a7b82 */ /* 0x000ea20000000800 */
[----:B------:R-:W-:Y:S01]  /*fad0*/  IMAD.IADD R3, R5, 0x1, R3 ;  /* 0x0000000105037824 */ /* 0x000fe200078e0203 */
[----:B------:R-:W-:Y:S01]  /*fae0*/  ISETP.NE.U32.AND P0, PT, R28, RZ, PT ;  /* 0x000000ff1c00720c */ /* 0x000fe20003f05070 */
[----:B------:R-:W-:Y:S01]  /*faf0*/  FMUL R0, R0, UR4 ;  /* 0x0000000400007c20 */ /* 0x000fe20008400000 */
[----:B------:R-:W-:Y:S02]  /*fb00*/  IMAD.MOV.U32 R5, RZ, RZ, -0x1 ;  /* 0xffffffffff057424 */ /* 0x000fe400078e00ff */
[----:B------:R-:W-:Y:S01]  /*fb10*/  ISETP.NE.AND.EX P0, PT, R29, RZ, PT, P0 ;  /* 0x000000ff1d00720c */ /* 0x000fe20003f05300 */
[----:B------:R3:W4:Y:S01]  /*fb20*/  F2I.U32.TRUNC.NTZ R13, R0 ;  /* 0x00000000000d7305 */ /* 0x000722000020f000 */
[----:B------:R-:W3:Y:S01]  /*fb30*/  LDC R15, c[0x0][0x148] ;  /* 0x00005200ff0f7b82 */ /* 0x000ee20000000800 */
[----:B0-----:R-:W-:-:S02]  /*fb40*/  SHF.R.U64 R12, R4, R6, R3 ;  /* 0x00000006040c7219 */ /* 0x001fc40000001203 */
[----:B------:R-:W-:-:S05]  /*fb50*/  SHF.R.U32.HI R3, RZ, R6, R3 ;  /* 0x00000006ff037219 */ /* 0x000fca0000011603 */
[----:B------:R-:W0:Y:S01]  /*fb60*/  LDC R20, c[0x0][0x600] ;  /* 0x00018000ff147b82 */ /* 0x000e220000000800 */
[-CC-:B-1----:R-:W-:Y:S02]  /*fb70*/  SHF.R.U64 R10, R12, R8.reuse, R3.reuse ;  /* 0x000000080c0a7219 */ /* 0x182fe40000001203 */
[----:B------:R-:W-:-:S05]  /*fb80*/  SHF.R.U32.HI R3, RZ, R8, R3 ;  /* 0x00000008ff037219 */ /* 0x000fca0000011603 */
[----:B------:R-:W1:Y:S01]  /*fb90*/  LDC R27, c[0x0][0x648] ;  /* 0x00019200ff1b7b82 */ /* 0x000e620000000800 */
[-C--:B--2---:R-:W-:Y:S02]  /*fba0*/  SHF.L.U32 R4, R5, R26.reuse, RZ ;  /* 0x0000001a05047219 */ /* 0x084fe400000006ff */
[-CC-:B------:R-:W-:Y:S02]  /*fbb0*/  SHF.R.U64 R14, R10, R26.reuse, R3.reuse ;  /* 0x0000001a0a0e7219 */ /* 0x180fe40000001203 */
[----:B------:R-:W-:Y:S02]  /*fbc0*/  SHF.R.U32.HI R5, RZ, R26, R3 ;  /* 0x0000001aff057219 */ /* 0x000fe40000011603 */
[----:B------:R-:W-:Y:S01]  /*fbd0*/  LOP3.LUT R25, RZ, R4, RZ, 0x33, !PT ;  /* 0x00000004ff197212 */ /* 0x000fe200078e33ff */
[----:B------:R-:W2:Y:S01]  /*fbe0*/  LDC R30, c[0x0][0x638] ;  /* 0x00018e00ff1e7b82 */ /* 0x000ea20000000800 */
[----:B------:R-:W-:Y:S01]  /*fbf0*/  SHF.L.U32 R26, R7, R26, RZ ;  /* 0x0000001a071a7219 */ /* 0x000fe200000006ff */
[----:B------:R-:W-:-:S06]  /*fc00*/  IMAD.MOV.U32 R4, RZ, RZ, R14 ;  /* 0x000000ffff047224 */ /* 0x000fcc00078e000e */
[----:B------:R-:W0:Y:S01]  /*fc10*/  LDC R31, c[0x0][0x610] ;  /* 0x00018400ff1f7b82 */ /* 0x000e220000000800 */
[----:B----4-:R-:W-:Y:S05]  /*fc20*/  @!P0 BRA `(.L_x_269) ;  /* 0x0000000000288947 */ /* 0x010fea0003800000 */
[----:B------:R-:W4:Y:S02]  /*fc30*/  LDC R3, c[0x0][0x64c] ;  /* 0x00019300ff037b82 */ /* 0x000f240000000800 */
[----:B----4-:R-:W-:-:S05]  /*fc40*/  IADD3 R3, P0, R14, R3, RZ ;  /* 0x000000030e037210 */ /* 0x010fca0007f1e0ff */
        /* <DEDUP_REMOVED lines=8> */
.L_x_269:
[----:B------:R-:W-:Y:S01]  /*fcd0*/  ISETP.NE.AND P0, PT, R2, 0x1, PT ;  /* 0x000000010200780c */ /* 0x000fe20003f05270 */
[----:B0-----:R-:W-:Y:S01]  /*fce0*/  VIADD R7, R20, 0xffffffff ;  /* 0xffffffff14077836 */ /* 0x001fe20000000000 */
[----:B-1-3--:R-:W-:Y:S01]  /*fcf0*/  SHF.R.U64 R0, R4, R27, R5 ;  /* 0x0000001b04007219 */ /* 0x00afe20000001205 */
[----:B------:R-:W-:Y:S01]  /*fd00*/  IMAD.MOV R13, RZ, RZ, -R13 ;  /* 0x000000ffff0d7224 */ /* 0x000fe200078e0a0d */
[----:B------:R-:W-:Y:S01]  /*fd10*/  LOP3.LUT R5, R10, R25, RZ, 0xc0, !PT ;  /* 0x000000190a057212 */ /* 0x000fe200078ec0ff */
[----:B------:R-:W-:Y:S01]  /*fd20*/  IMAD.MOV.U32 R4, RZ, RZ, 0x1 ;  /* 0x00000001ff047424 */ /* 0x000fe200078e00ff */
[----:B------:R-:W-:Y:S01]  /*fd30*/  LOP3.LUT R12, R12, R7, RZ, 0xc0, !PT ;  /* 0x000000070c0c7212 */ /* 0x000fe200078ec0ff */
[----:B------:R-:W-:Y:S02]  /*fd40*/  IMAD.MOV R3, RZ, RZ, -R0 ;  /* 0x000000ffff037224 */ /* 0x000fe400078e0a00 */
[----:B------:R-:W-:Y:S02]  /*fd50*/  IMAD R0, R26, R0, R5 ;  /* 0x000000001a007224 */ /* 0x000fe400078e0205 */
[----:B--2---:R-:W-:-:S02]  /*fd60*/  IMAD R3, R3, R30, R14 ;  /* 0x0000001e03037224 */ /* 0x004fc400078e020e */
[----:B------:R-:W-:Y:S02]  /*fd70*/  @P0 IMAD R21, R15, R13, R24 ;  /* 0x0000000d0f150224 */ /* 0x000fe400078e0218 */
[----:B------:R-:W-:Y:S01]  /*fd80*/  IMAD R5, R3, R20, R12 ;  /* 0x0000001403057224 */ /* 0x000fe200078e020c */
[----:B------:R-:W-:Y:S01]  /*fd90*/  PRMT R3, R4, 0x7610, R3 ;  /* 0x0000761004037816 */ /* 0x000fe20000000003 */
[----:B------:R-:W-:-:S05]  /*fda0*/  IMAD R0, R0, R31, R21 ;  /* 0x0000001f00007224 */ /* 0x000fca00078e0215 */
[----:B------:R-:W-:Y:S02]  /*fdb0*/  SEL R148, R5, R0, !P0 ;  /* 0x0000000005947207 */ /* 0x000fe40004000000 */
[----:B------:R-:W-:-:S07]  /*fdc0*/  SEL R0, R0, R5, !P0 ;  /* 0x0000000500007207 */ /* 0x000fce0004000000 */
.L_x_267:
[----:B------:R-:W-:Y:S01]  /*fdd0*/  LOP3.LUT P0, RZ, R3, 0xff, RZ, 0xc0, !PT ;  /* 0x000000ff03ff7812 */ /* 0x000fe2000780c0ff */
[----:B-----5:R-:W-:-:S12]  /*fde0*/  IMAD.MOV.U32 R146, RZ, RZ, R0 ;  /* 0x000000ffff927224 */ /* 0x020fd800078e0000 */
[----:B------:R-:W-:Y:S05]  /*fdf0*/  @P0 BRA `(.L_x_270) ;  /* 0xffffff10003c0947 */ /* 0x000fea000383ffff */
[----:B------:R-:W-:Y:S05]  /*fe00*/  EXIT ;  /* 0x000000000000794d */ /* 0x000fea0003800000 */
.L_x_3:
[----:B0-----:R-:W-:Y:S01]  /*fe10*/  ULDC.64 UR4, c[0x0][0x650] ;  /* 0x0001940000047ab9 */ /* 0x001fe20000000a00 */
        /* <DEDUP_REMOVED lines=25> */
.L_x_272:
[--C-:B------:R-:W-:Y:S01]  /*ffb0*/  SHF.R.U64 R12, R10, R14, R11.reuse ;  /* 0x0000000e0a0c7219 */ /* 0x100fe2000000120b */
[----:B------:R-:W0:Y:S01]  /*ffc0*/  LDC R22, c[0x0][0x618] ;  /* 0x00018600ff167b82 */ /* 0x000e220000000800 */
[----:B------:R-:W-:Y:S01]  /*ffd0*/  I2FP.F32.U32 R6, R4 ;  /* 0x0000000400067245 */ /* 0x000fe20000201000 */
[----:B------:R-:W-:Y:S01]  /*ffe0*/  ULDC UR4, c[0x0][0x150] ;  /* 0x0000540000047ab9 */ /* 0x000fe20000000800 */
[----:B------:R-:W-:Y:S02]  /*fff0*/  SHF.R.U32.HI R5, RZ, R14, R11 ;  /* 0x0000000eff057219 */ /* 0x000fe4000001160b */
[----:B------:R-:W-:Y:S01]  /*10000*/  IADD3 R9, P0, RZ, -R12, RZ ;  /* 0x8000000cff097210 */ /* 0x000fe20007f1e0ff */
[----:B------:R-:W-:Y:S01]  /*10010*/  FMUL R11, R6, UR4 ;  /* 0x00000004060b7c20 */ /* 0x000fe20008400000 */
[----:B------:R-:W-:Y:S01]  /*10020*/  ULDC UR4, c[0x0][0x154] ;  /* 0x0000550000047ab9 */ /* 0x000fe20000000800 */
[----:B------:R-:W1:Y:S02]  /*10030*/  LDC.64 R24, c[0x0][0x640] ;  /* 0x00019000ff187b82 */ /* 0x000e640000000a00 */
[----:B------:R-:W-:-:S02]  /*10040*/  IMAD.X R5, RZ, RZ, ~R5, P0 ;  /* 0x000000ffff057224 */ /* 0x000fc400000e0e05 */
[----:B------:R-:W2:Y:S01]  /*10050*/  F2I.U32.TRUNC.NTZ R11, R11 ;  /* 0x0000000b000b7305 */ /* 0x000ea2000020f000 */
[----:B------:R-:W-:-:S03]  /*10060*/  IMAD.WIDE.U32 R6, R9, R20, R16 ;  /* 0x0000001409067225 */ /* 0x000fc600078e0010 */
[----:B------:R-:W3:Y:S01]  /*10070*/  LDC R13, c[0x0][0x144] ;  /* 0x00005100ff0d7b82 */ /* 0x000ee20000000800 */
[----:B------:R-:W-:-:S04]  /*10080*/  IMAD R8, R5, R20, RZ ;  /* 0x0000001405087224 */ /* 0x000fc800078e02ff */
[----:B------:R-:W-:Y:S02]  /*10090*/  IMAD R5, R9, R21, R8 ;  /* 0x0000001509057224 */ /* 0x000fe400078e0208 */
[----:B------:R-:W-:Y:S01]  /*100a0*/  IMAD.MOV.U32 R8, RZ, RZ, -0x1 ;  /* 0xffffffffff087424 */ /* 0x000fe200078e00ff */
[----:B------:R-:W4:Y:S01]  /*100b0*/  LDC R14, c[0x0][0x608] ;  /* 0x00018200ff0e7b82 */ /* 0x000f220000000800 */
[----:B------:R-:W-:Y:S01]  /*100c0*/  IMAD.IADD R5, R7, 0x1, R5 ;  /* 0x0000000107057824 */ /* 0x000fe200078e0205 */
[----:B------:R-:W-:-:S04]  /*100d0*/  I2FP.F32.U32 R7, R3 ;  /* 0x0000000300077245 */ /* 0x000fc80000201000 */
[-C--:B0-----:R-:W-:Y:S01]  /*100e0*/  SHF.R.U64 R10, R6, R22.reuse, R5 ;  /* 0x00000016060a7219 */ /* 0x081fe20000001205 */
[----:B--2---:R-:W-:Y:S01]  /*100f0*/  IMAD.MOV R6, RZ, RZ, -R11 ;  /* 0x000000ffff067224 */ /* 0x004fe200078e0a0b */
[----:B------:R-:W0:Y:S01]  /*10100*/  LDC R9, c[0x0][0x658] ;  /* 0x00019600ff097b82 */ /* 0x000e220000000800 */
[----:B-1----:R-:W-:Y:S01]  /*10110*/  ISETP.NE.U32.AND P0, PT, R24, RZ, PT ;  /* 0x000000ff1800720c */ /* 0x002fe20003f05070 */
[----:B------:R-:W-:Y:S01]  /*10120*/  FMUL R7, R7, UR4 ;  /* 0x0000000407077c20 */ /* 0x000fe20008400000 */
[----:B------:R-:W-:Y:S02]  /*10130*/  SHF.R.U32.HI R5, RZ, R22, R5 ;  /* 0x00000016ff057219 */ /* 0x000fe40000011605 */
[----:B------:R-:W-:-:S03]  /*10140*/  ISETP.NE.AND.EX P0, PT, R25, RZ, PT, P0 ;  /* 0x000000ff1900720c */ /* 0x000fc60003f05300 */
[----:B------:R-:W1:Y:S01]  /*10150*/  LDC R20, c[0x0][0x148] ;  /* 0x00005200ff147b82 */ /* 0x000e620000000800 */
[----:B---3--:R-:W-:Y:S02]  /*10160*/  IMAD R23, R13, R6, R4 ;  /* 0x000000060d177224 */ /* 0x008fe400078e0204 */
[----:B------:R-:W-:-:S05]  /*10170*/  IMAD.MOV.U32 R6, RZ, RZ, 0x1 ;  /* 0x00000001ff067424 */ /* 0x000fca00078e00ff */
[----:B------:R-:W2:Y:S01]  /*10180*/  LDC R21, c[0x0][0x600] ;  /* 0x00018000ff157b82 */ /* 0x000ea20000000800 */
[-CC-:B----4-:R-:W-:Y:S02]  /*10190*/  SHF.R.U64 R13, R10, R14.reuse, R5.reuse ;  /* 0x0000000e0a0d7219 */ /* 0x190fe40000001205 */
[----:B------:R-:W-:Y:S02]  /*101a0*/  SHF.R.U32.HI R4, RZ, R14, R5 ;  /* 0x0000000eff047219 */ /* 0x000fe40000011605 */
[----:B------:R3:W4:Y:S03]  /*101b0*/  F2I.U32.TRUNC.NTZ R14, R7 ;  /* 0x00000007000e7305 */ /* 0x000726000020f000 */
[----:B------:R-:W1:Y:S01]  /*101c0*/  LDC R26, c[0x0][0x648] ;  /* 0x00019200ff1a7b82 */ /* 0x000e620000000800 */
[-C--:B0-----:R-:W-:Y:S02]  /*101d0*/  SHF.R.U64 R15, R13, R9.reuse, R4 ;  /* 0x000000090d0f7219 */ /* 0x081fe40000001204 */
[----:B------:R-:W-:-:S02]  /*101e0*/  SHF.L.U32 R8, R8, R9, RZ ;  /* 0x0000000908087219 */ /* 0x000fc400000006ff */
[-C--:B------:R-:W-:Y:S01]  /*101f0*/  SHF.R.U32.HI R5, RZ, R9.reuse, R4 ;  /* 0x00000009ff057219 */ /* 0x080fe20000011604 */
[----:B------:R-:W-:Y:S01]  /*10200*/  IMAD.MOV.U32 R4, RZ, RZ, R15 ;  /* 0x000000ffff047224 */ /* 0x000fe200078e000f */
[----:B------:R-:W-:Y:S01]  /*10210*/  SHF.L.U32 R22, R6, R9, RZ ;  /* 0x0000000906167219 */ /* 0x000fe200000006ff */
[----:B------:R-:W0:Y:S01]  /*10220*/  LDC R27, c[0x0][0x638] ;  /* 0x00018e00ff1b7b82 */ /* 0x000e220000000800 */
[----:B------:R-:W-:-:S07]  /*10230*/  LOP3.LUT R28, RZ, R8, RZ, 0x33, !PT ;  /* 0x00000008ff1c7212 */ /* 0x000fce00078e33ff */
        /* <DEDUP_REMOVED lines=12> */
.L_x_273:
[----:B------:R-:W-:Y:S01]  /*10300*/  ISETP.NE.AND P0, PT, R2, 0x1, PT ;  /* 0x000000010200780c */ /* 0x000fe20003f05270 */
[----:B--2---:R-:W-:Y:S01]  /*10310*/  VIADD R7, R21, 0xffffffff ;  /* 0xffffffff15077836 */ /* 0x004fe20000000000 */
[----:B-1----:R-:W-:Y:S01]  /*10320*/  SHF.R.U64 R5, R4, R26, R5 ;  /* 0x0000001a04057219 */ /* 0x002fe20000001205 */
[----:B------:R-:W-:Y:S01]  /*10330*/  IMAD.MOV R14, RZ, RZ, -R14 ;  /* 0x000000ffff0e7224 */ /* 0x000fe200078e0a0e */
[----:B------:R-:W-:Y:S01]  /*10340*/  LOP3.LUT R4, R13, R28, RZ, 0xc0, !PT ;  /* 0x0000001c0d047212 */ /* 0x000fe200078ec0ff */
[----:B------:R-:W-:Y:S01]  /*10350*/  IMAD.MOV.U32 R8, RZ, RZ, R12 ;  /* 0x000000ffff087224 */ /* 0x000fe200078e000c */
[----:B------:R-:W-:Y:S01]  /*10360*/  LOP3.LUT R10, R10, R7, RZ, 0xc0, !PT ;  /* 0x000000070a0a7212 */ /* 0x000fe200078ec0ff */
[----:B------:R-:W-:Y:S02]  /*10370*/  IMAD.MOV R6, RZ, RZ, -R5 ;  /* 0x000000ffff067224 */ /* 0x000fe400078e0a05 */
[----:B------:R-:W-:-:S04]  /*10380*/  IMAD R4, R22, R5, R4 ;  /* 0x0000000516047224 */ /* 0x000fc800078e0204 */
[----:B------:R-:W-:Y:S02]  /*10390*/  @P0 IMAD R23, R20, R14, R3 ;  /* 0x0000000e14170224 */ /* 0x000fe400078e0203 */
[----:B0-----:R-:W-:Y:S02]  /*103a0*/  IMAD R3, R6, R27, R15 ;  /* 0x0000001b06037224 */ /* 0x001fe400078e020f */
[----:B------:R-:W-:Y:S02]  /*103b0*/  IMAD R7, R4, R29, R23 ;  /* 0x0000001d04077224 */ /* 0x000fe400078e0217 */
[----:B------:R-:W-:Y:S02]  /*103c0*/  IMAD R4, R3, R21, R10 ;  /* 0x0000001503047224 */ /* 0x000fe400078e020a */
[----:B------:R-:W-:-:S03]  /*103d0*/  IMAD.MOV.U32 R6, RZ, RZ, 0x1 ;  /* 0x00000001ff067424 */ /* 0x000fc600078e00ff */
[----:B------:R-:W-:Y:S02]  /*103e0*/  SEL R9, R4, R7, !P0 ;  /* 0x0000000704097207 */ /* 0x000fe40004000000 */
[----:B------:R-:W-:-:S07]  /*103f0*/  SEL R7, R7, R4, !P0 ;  /* 0x0000000407077207 */ /* 0x000fce0004000000 */
.L_x_271:
[----:B------:R-:W-:-:S08]  /*10400*/  NOP ;  /* 0x0000000000007918 */ /* 0x000fd00000000000 */
[----:B------:R-:W0:-:S00]  /*10410*/  USETMAXREG.DEALLOC.CTAPOOL 0x28 ;  /* 0x00000028000079c8 */ /* 0x000e0000080e0500 */
[----:B0-----:R-:W-:-:S13]  /*10420*/  ISETP.NE.AND P0, PT, R0, RZ, PT ;  /* 0x000000ff0000720c */ /* 0x001fda0003f05270 */
[----:B------:R-:W-:Y:S05]  /*10430*/  @P0 EXIT ;  /* 0x000000000000094d */ /* 0x000fea0003800000 */
[----:B------:R-:W-:Y:S01]  /*10440*/  LOP3.LUT P0, RZ, R6, 0xff, RZ, 0xc0, !PT ;  /* 0x000000ff06ff7812 */ /* 0x000fe2000780c0ff */
[----:B------:R-:W-:Y:S02]  /*10450*/  IMAD.MOV.U32 R3, RZ, RZ, 0x1 ;  /* 0x00000001ff037424 */ /* 0x000fe400078e00ff */
[----:B------:R-:W-:-:S10]  /*10460*/  IMAD.MOV.U32 R0, RZ, RZ, RZ ;  /* 0x000000ffff007224 */ /* 0x000fd400078e00ff */
[----:B------:R-:W-:Y:S05]  /*10470*/  @!P0 BRA `(.L_x_274) ;  /* 0x0000000c00648947 */ /* 0x000fea0003800000 */
[----:B------:R-:W0:Y:S01]  /*10480*/  LDC R0, c[0x0][0x28c] ;  /* 0x0000a300ff007b82 */ /* 0x000e220000000800 */
[----:B------:R-:W-:Y:S01]  /*10490*/  ULDC UR5, c[0x0][0x658] ;  /* 0x0001960000057ab9 */ /* 0x000fe20000000800 */
[----:B------:R-:W-:Y:S01]  /*104a0*/  UMOV UR7, 0xffffffff ;  /* 0xffffffff00077882 */ /* 0x000fe20000000000 */
[----:B------:R-:W-:Y:S01]  /*104b0*/  ULDC UR6, c[0x0][0xc] ;  /* 0x0000030000067ab9 */ /* 0x000fe20000000800 */
[----:B------:R-:W-:Y:S01]  /*104c0*/  USHF.L.U32 UR9, UR7, UR5, URZ ;  /* 0x0000000507097299 */ /* 0x000fe2000800063f */
[C---:B------:R-:W-:Y:S01]  /*104d0*/  LOP3.LUT P2, RZ, R18.reuse, 0x7f, RZ, 0xc0, !PT ;  /* 0x0000007f12ff7812 */ /* 0x040fe2000784c0ff */
[----:B------:R-:W-:Y:S01]  /*104e0*/  UMOV UR8, 0x1 ;  /* 0x0000000100087882 */ /* 0x000fe20000000000 */
[----:B------:R-:W-:Y:S01]  /*104f0*/  ULDC UR7, c[0x0][0x10] ;  /* 0x0000040000077ab9 */ /* 0x000fe20000000800 */
[----:B------:R-:W-:Y:S01]  /*10500*/  LOP3.LUT P0, RZ, R18, 0x1f, RZ, 0xc0, !PT ;  /* 0x0000001f12ff7812 */ /* 0x000fe2000780c0ff */
[----:B------:R-:W-:Y:S01]  /*10510*/  UIMAD.WIDE.U32 UR6, UR6, UR7, URZ ;  /* 0x00000007060672a5 */ /* 0x000fe2000f8e003f */
[----:B------:R-:W-:Y:S01]  /*10520*/  BSSY B0, `(.L_x_274) ;  /* 0x00000ce000007945 */ /* 0x000fe20003800000 */
[----:B------:R-:W-:Y:S01]  /*10530*/  USHF.L.U32 UR5, UR8, UR5, URZ ;  /* 0x0000000508057299 */ /* 0x000fe2000800063f */
[----:B------:R-:W-:Y:S01]  /*10540*/  IMAD.MOV.U32 R11, RZ, RZ, 0x1 ;  /* 0x00000001ff0b7424 */ /* 0x000fe200078e00ff */
[----:B------:R-:W-:Y:S01]  /*10550*/  LOP3.LUT R18, R19, 0x2, RZ, 0xfc, !PT ;  /* 0x0000000213127812 */ /* 0x000fe200078efcff */
[----:B------:R-:W-:Y:S01]  /*10560*/  ULDC UR8, c[0x0][0x14] ;  /* 0x0000050000087ab9 */ /* 0x000fe20000000800 */
[----:B------:R-:W-:Y:S01]  /*10570*/  PLOP3.LUT P0, PT, P0, P2, PT, 0x8a, 0x0 ;  /* 0x000000000000781c */ /* 0x000fe20000705172 */
[----:B------:R-:W-:-:S02]  /*10580*/  UIMAD.WIDE.U32 UR30, UR6, UR8, URZ ;  /* 0x00000008061e72a5 */ /* 0x000fc4000f8e003f */
[----:B------:R-:W-:Y:S01]  /*10590*/  UIMAD UR7, UR7, UR8, URZ ;  /* 0x00000008070772a4 */ /* 0x000fe2000f8e023f */
[----:B------:R-:W-:Y:S01]  /*105a0*/  ULDC UR4, c[0x0][0x600] ;  /* 0x0001800000047ab9 */ /* 0x000fe20000000800 */
[----:B------:R-:W-:Y:S02]  /*105b0*/  ULOP3.LUT UR6, URZ, UR9, URZ, 0x33, !UPT ;  /* 0x000000093f067292 */ /* 0x000fe4000f8e333f */
[----:B------:R-:W-:Y:S01]  /*105c0*/  UIADD3 UR4, UR4, -0x1, URZ ;  /* 0xffffffff04047890 */ /* 0x000fe2000fffe03f */
[----:B0-----:R-:W-:Y:S01]  /*105d0*/  VIADD R0, R0, 0x7f ;  /* 0x0000007f00007836 */ /* 0x001fe20000000000 */
[----:B------:R-:W-:Y:S01]  /*105e0*/  UIADD3 UR7, UR31, UR7, URZ ;  /* 0x000000071f077290 */ /* 0x000fe2000fffe03f */
[----:B------:R-:W-:-:S03]  /*105f0*/  ULDC.64 UR38, c[0x0][0x198] ;  /* 0x0000660000267ab9 */ /* 0x000fc60000000a00 */
[----:B------:R-:W-:-:S04]  /*10600*/  SHF.R.S32.HI R3, RZ, 0x1f, R0 ;  /* 0x0000001fff037819 */ /* 0x000fc80000011400 */
[----:B------:R-:W-:Y:S01]  /*10610*/  LEA.HI R3, R3, R0, RZ, 0x7 ;  /* 0x0000000003037211 */ /* 0x000fe200078f38ff */
[----:B------:R-:W-:-:S03]  /*10620*/  IMAD.MOV.U32 R0, RZ, RZ, RZ ;  /* 0x000000ffff007224 */ /* 0x000fc600078e00ff */
[----:B------:R-:W-:Y:S01]  /*10630*/  SHF.R.S32.HI R13, RZ, 0x7, R3 ;  /* 0x00000007ff0d7819 */ /* 0x000fe20000011403 */
[----:B------:R-:W-:-:S04]  /*10640*/  IMAD.MOV.U32 R3, RZ, RZ, 0x1 ;  /* 0x00000001ff037424 */ /* 0x000fc800078e00ff */
[----:B------:R-:W-:-:S07]  /*10650*/  VIADD R10, R13, 0x1 ;  /* 0x000000010d0a7836 */ /* 0x000fce0000000000 */
.L_x_286:
[----:B------:R-:W-:-:S03]  /*10660*/  UMOV UR8, 0xffffffff ;  /* 0xffffffff00087882 */ /* 0x000fc60000000000 */
[----:B------:R-:W-:Y:S05]  /*10670*/  BRA.DIV UR8, `(.L_x_275) ;  /* 0x0000000e08887947 */ /* 0x000fea000b800000 */
[----:B------:R-:W-:-:S13]  /*10680*/  ELECT P6, URZ, PT ;  /* 0x00000000003f782f */ /* 0x000fda00038c0000 */
.L_x_295:
[----:B------:R-:W0:Y:S01]  /*10690*/  LDC R4, c[0x0][0x28c] ;  /* 0x0000a300ff047b82 */ /* 0x000e220000000800 */
[----:B------:R-:W-:Y:S01]  /*106a0*/  BSSY B1, `(.L_x_276) ;  /* 0x0000043000017945 */ /* 0x000fe20003800000 */
[----:B0-----:R-:W-:-:S13]  /*106b0*/  ISETP.LT.OR P6, PT, R4, 0x1, !P6 ;  /* 0x000000010400780c */ /* 0x001fda00077c1670 */
[----:B------:R-:W-:Y:S05]  /*106c0*/  @P6 BRA `(.L_x_277) ;  /* 0x0000000400006947 */ /* 0x000fea0003800000 */
[----:B------:R-:W-:Y:S02]  /*106d0*/  IMAD.SHL.U32 R14, R7, 0x80, RZ ;  /* 0x00000080070e7824 */ /* 0x000fe400078e00ff */
[----:B------:R-:W-:Y:S02]  /*106e0*/  IMAD R15, R9, 0xf0, RZ ;  /* 0x000000f0090f7824 */ /* 0x000fe400078e02ff */
[----:B------:R-:W-:Y:S02]  /*106f0*/  IMAD.MOV.U32 R20, RZ, RZ, RZ ;  /* 0x000000ffff147224 */ /* 0x000fe400078e00ff */
[----:B------:R-:W-:Y:S02]  /*10700*/  IMAD.MOV.U32 R4, RZ, RZ, R10 ;  /* 0x000000ffff047224 */ /* 0x000fe400078e000a */
[----:B------:R-:W-:Y:S02]  /*10710*/  IMAD.MOV.U32 R5, RZ, RZ, R3 ;  /* 0x000000ffff057224 */ /* 0x000fe400078e0003 */
[----:B------:R-:W-:-:S07]  /*10720*/  IMAD.MOV.U32 R6, RZ, RZ, R0 ;  /* 0x000000ffff067224 */ /* 0x000fce00078e0000 */
.L_x_281:
[----:B------:R-:W0:Y:S01]  /*10730*/  S2R R12, SR_CgaCtaId ;  /* 0x00000000000c7919 */ /* 0x000e220000008800 */
[----:B------:R-:W-:Y:S01]  /*10740*/  MOV R7, 0x400 ;  /* 0x0000040000077802 */ /* 0x000fe20000000f00 */
[----:B------:R-:W1:Y:S03]  /*10750*/  @!P2 LDC R9, c[0x0][0x500] ;  /* 0x00014000ff09ab82 */ /* 0x000e660000000800 */
[----:B0-----:R-:W-:Y:S02]  /*10760*/  LEA R21, R12, R7, 0x18 ;  /* 0x000000070c157211 */ /* 0x001fe400078ec0ff */
[----:B------:R-:W-:-:S03]  /*10770*/  SHF.L.U32 R7, R5, 0x1f, RZ ;  /* 0x0000001f05077819 */ /* 0x000fc600000006ff */
[----:B------:R-:W-:-:S04]  /*10780*/  IMAD R12, R6, 0x8, R21 ;  /* 0x00000008060c7824 */ /* 0x000fc800078e0215 */
[----:B------:R-:W0:Y:S02]  /*10790*/  SYNCS.PHASECHK.TRANS64.TRYWAIT P1, [R12+URZ+0x10], R7 ;  /* 0x000010070c0075a7 */ /* 0x000e24000802017f */
[----:B01----:R-:W-:Y:S05]  /*107a0*/  @!P1 BRA `(.L_x_278) ;  /* 0x0000000c005c9947 */ /* 0x003fea0003800000 */
.L_x_296:
[----:B0-----:R-:W-:Y:S01]  /*107b0*/  PRMT R7, R18, 0x9910, RZ ;  /* 0x0000991012077816 */ /* 0x001fe200000000ff */
[----:B------:R0:W-:Y:S03]  /*107c0*/  @!P2 SYNCS.ARRIVE.TRANS64 RZ, [R12+URZ], R9 ;  /* 0x000000090cffa9a7 */ /* 0x0001e6000800003f */
[----:B------:R-:W-:-:S13]  /*107d0*/  ISETP.NE.AND P1, PT, R7, 0x2, PT ;  /* 0x000000020700780c */ /* 0x000fda0003f25270 */
[----:B0-----:R-:W-:Y:S05]  /*107e0*/  @P1 BRA `(.L_x_279) ;  /* 0x0000000000041947 */ /* 0x001fea0003800000 */
[----:B------:R-:W-:Y:S01]  /*107f0*/  BPT.TRAP 0x1 ;  /* 0x000000040000795c */ /* 0x000fe20000300000 */
.L_x_279:
[----:B------:R-:W-:Y:S05]  /*10800*/  @P0 BRA `(.L_x_280) ;  /* 0x0000000000040947 */ /* 0x000fea0003800000 */
[----:B------:R-:W-:Y:S01]  /*10810*/  BPT.TRAP 0x1 ;  /* 0x000000040000795c */ /* 0x000fe20000300000 */
.L_x_280:
[--C-:B------:R-:W-:Y:S01]  /*10820*/  IMAD R7, R6, 0x8000, R21.reuse ;  /* 0x0000800006077824 */ /* 0x100fe200078e0215 */
[----:B------:R-:W-:Y:S01]  /*10830*/  R2UR UR34, R20 ;  /* 0x00000000142272ca */ /* 0x000fe200000e0000 */
[----:B------:R-:W-:Y:S01]  /*10840*/  IMAD R21, R6, 0xf000, R21 ;  /* 0x0000f00006157824 */ /* 0x000fe200078e0215 */
[----:B------:R-:W-:Y:S01]  /*10850*/  R2UR UR33, R12 ;  /* 0x000000000c2172ca */ /* 0x000fe200000e0000 */
[----:B------:R-:W-:Y:S01]  /*10860*/  VIADD R4, R4, 0xffffffff ;  /* 0xffffffff04047836 */ /* 0x000fe20000000000 */
[----:B------:R-:W-:Y:S01]  /*10870*/  R2UR UR24, R7 ;  /* 0x00000000071872ca */ /* 0x000fe200000e0000 */
[----:B------:R-:W-:Y:S01]  /*10880*/  UIADD3 UR14, UP0, UR38, 0xf0, URZ ;  /* 0x000000f0260e7890 */ /* 0x000fe2000ff1e03f */
[----:B------:R-:W-:Y:S01]  /*10890*/  R2UR UR8, R21 ;  /* 0x00000000150872ca */ /* 0x000fe200000e0000 */
[----:B------:R-:W-:Y:S01]  /*108a0*/  UIADD3 UR40, UP1, UR38, 0x1f0, URZ ;  /* 0x000001f026287890 */ /* 0x000fe2000ff3e03f */
[----:B------:R-:W-:Y:S01]  /*108b0*/  R2UR UR36, R8 ;  /* 0x00000000082472ca */ /* 0x000fe200000e0000 */
[----:B------:R-:W-:Y:S01]  /*108c0*/  UIADD3.X UR15, URZ, UR39, URZ, UP0, !UPT ;  /* 0x000000273f0f7290 */ /* 0x000fe200087fe43f */
[----:B------:R-:W-:Y:S01]  /*108d0*/  R2UR UR35, R14 ;  /* 0x000000000e2372ca */ /* 0x000fe200000e0000 */
[----:B------:R-:W-:Y:S01]  /*108e0*/  UIADD3.X UR41, URZ, UR39, URZ, UP1, !UPT ;  /* 0x000000273f297290 */ /* 0x000fe20008ffe43f */
[----:B------:R-:W-:Y:S01]  /*108f0*/  R2UR UR19, R15 ;  /* 0x000000000f1372ca */ /* 0x000fe200000e0000 */
[----:B------:R-:W-:Y:S01]  /*10900*/  UIADD3 UR26, UR34, 0x40, URZ ;  /* 0x00000040221a7890 */ /* 0x000fe2000fffe03f */
[----:B------:R-:W-:Y:S01]  /*10910*/  ISETP.GT.AND P3, PT, R4, 0x1, PT ;  /* 0x000000010400780c */ /* 0x000fe20003f64270 */
[----:B------:R-:W-:Y:S01]  /*10920*/  VIADD R6, R6, 0x1 ;  /* 0x0000000106067836 */ /* 0x000fe20000000000 */
[----:B------:R-:W-:Y:S01]  /*10930*/  UMOV UR22, 0x0 ;  /* 0x0000000000167882 */ /* 0x000fe20000000000 */
[----:B------:R-:W-:Y:S01]  /*10940*/  UIADD3 UR32, UR24, 0x100, URZ ;  /* 0x0000010018207890 */ /* 0x000fe2000fffe03f */
[----:B------:R-:W-:Y:S01]  /*10950*/  VIADD R20, R20, 0x80 ;  /* 0x0000008014147836 */ /* 0x000fe20000000000 */
[----:B------:R-:W-:Y:S01]  /*10960*/  UIADD3 UR24, UR24, 0x4100, URZ ;  /* 0x0000410018187890 */ /* 0x000fe2000fffe03f */
[----:B------:R-:W-:Y:S01]  /*10970*/  ISETP.NE.AND P1, PT, R6, 0x2, PT ;  /* 0x000000020600780c */ /* 0x000fe20003f25270 */
[----:B------:R-:W-:-:S02]  /*10980*/  UIADD3 UR16, UR8, 0x10100, URZ ;  /* 0x0001010008107890 */ /* 0x000fc4000fffe03f */
[----:B------:R-:W-:Y:S01]  /*10990*/  UIADD3 UR8, UR8, 0x17900, URZ ;  /* 0x0001790008087890 */ /* 0x000fe2000fffe03f */
[----:B------:R-:W-:Y:S01]  /*109a0*/  SEL R12, RZ, 0x1, P1 ;  /* 0x00000001ff0c7807 */ /* 0x000fe20000800000 */
[----:B------:R-:W-:Y:S01]  /*109b0*/  UMOV UR23, 0x10000000 ;  /* 0x1000000000177882 */ /* 0x000fe20000000000 */
[----:B------:R-:W-:Y:S01]  /*109c0*/  UMOV UR25, UR33 ;  /* 0x0000002100197c82 */ /* 0x000fe20008000000 */
[----:B------:R-:W-:Y:S01]  /*109d0*/  UMOV UR28, UR36 ;  /* 0x00000024001c7c82 */ /* 0x000fe20008000000 */
[----:B------:R-:W-:Y:S01]  /*109e0*/  UMOV UR27, UR35 ;  /* 0x00000023001b7c82 */ /* 0x000fe20008000000 */
[----:B------:R-:W-:Y:S01]  /*109f0*/  UMOV UR17, UR33 ;  /* 0x0000002100117c82 */ /* 0x000fe20008000000 */
[----:B------:R-:W-:Y:S01]  /*10a00*/  UMOV UR18, UR34 ;  /* 0x0000002200127c82 */ /* 0x000fe20008000000 */
[----:B------:R-:W-:Y:S01]  /*10a10*/  UMOV UR20, UR36 ;  /* 0x0000002400147c82 */ /* 0x000fe20008000000 */
[----:B------:R0:W-:Y:S01]  /*10a20*/  UTMALDG.3D [UR32], [UR14], desc[UR22] ;  /* 0x000016200e0075b4 */ /* 0x0001e20008011000 */
[----:B------:R-:W-:Y:S01]  /*10a30*/  UMOV UR9, UR33 ;  /* 0x0000002100097c82 */ /* 0x000fe20008000000 */
[----:B------:R-:W-:Y:S01]  /*10a40*/  UMOV UR11, UR19 ;  /* 0x00000013000b7c82 */ /* 0x000fe20008000000 */
[----:B------:R-:W-:Y:S01]  /*10a50*/  UMOV UR12, UR36 ;  /* 0x00000024000c7c82 */ /* 0x000fe20008000000 */
[----:B------:R-:W-:Y:S01]  /*10a60*/  UMOV UR10, UR26 ;  /* 0x0000001a000a7c82 */ /* 0x000fe20008000000 */
[----:B------:R-:W-:-:S02]  /*10a70*/  LOP3.LUT R5, R5, R12, RZ, 0x3c, !PT ;  /* 0x0000000c05057212 */ /* 0x000fc400078e3cff */
[----:B------:R-:W-:Y:S01]  /*10a80*/  SEL R6, R6, RZ, P1 ;  /* 0x000000ff06067207 */ /* 0x000fe20000800000 */
[----:B------:R0:W-:Y:S01]  /*10a90*/  UTMALDG.3D [UR24], [UR14], desc[UR22] ;  /* 0x000016180e0075b4 */ /* 0x0001e20008011000 */
[----:B------:R0:W-:Y:S01]  /*10aa0*/  UTMALDG.3D [UR16], [UR40], desc[UR22] ;  /* 0x00001610280075b4 */ /* 0x0001e20008011000 */
[----:B------:R0:W-:Y:S02]  /*10ab0*/  UTMALDG.3D [UR8], [UR40], desc[UR22] ;  /* 0x00001608280075b4 */ /* 0x0001e40008011000 */
[----:B0-----:R-:W-:Y:S05]  /*10ac0*/  @P3 BRA `(.L_x_281) ;  /* 0xfffffffc00183947 */ /* 0x001fea000383ffff */
.L_x_277:
[----:B------:R-:W-:Y:S05]  /*10ad0*/  BSYNC B1 ;  /* 0x0000000000017941 */ /* 0x000fea0003800000 */
.L_x_276:
[----:B------:R-:W-:Y:S01]  /*10ae0*/  LOP3.LUT P3, RZ, R11, 0xff, RZ, 0xc0, !PT ;  /* 0x000000ff0bff7812 */ /* 0x000fe2000786c0ff */
[----:B------:R-:W-:Y:S01]  /*10af0*/  IMAD.IADD R0, R13, 0x1, R0 ;  /* 0x000000010d007824 */ /* 0x000fe200078e0200 */
[----:B------:R-:W-:Y:S01]  /*10b00*/  IADD3 R16, P4, R16, UR30, RZ ;  /* 0x0000001e10107c10 */ /* 0x000fe2000ff9e0ff */
[----:B------:R-:W-:Y:S01]  /*10b10*/  ULDC.64 UR8, c[0x0][0x650] ;  /* 0x0001940000087ab9 */ /* 0x000fe20000000a00 */
[----:B------:R-:W-:Y:S01]  /*10b20*/  BSSY B1, `(.L_x_282) ;  /* 0x000006b000017945 */ /* 0x000fe20003800000 */
[----:B------:R-:W-:Y:S01]  /*10b30*/  IMAD.MOV.U32 R7, RZ, RZ, -0x1 ;  /* 0xffffffffff077424 */ /* 0x000fe200078e00ff */
[----:B------:R-:W-:Y:S01]  /*10b40*/  SHF.R.U32.HI R4, RZ, 0x1, R0 ;  /* 0x00000001ff047819 */ /* 0x000fe20000011600 */
[----:B------:R-:W-:Y:S01]  /*10b50*/  IMAD.MOV.U32 R9, RZ, RZ, -0x1 ;  /* 0xffffffffff097424 */ /* 0x000fe200078e00ff */
[----:B------:R-:W-:Y:S01]  /*10b60*/  ISETP.GT.U32.AND P1, PT, R0, 0x1, PT ;  /* 0x000000010000780c */ /* 0x000fe20003f24070 */
[----:B------:R-:W-:Y:S01]  /*10b70*/  IMAD.MOV.U32 R8, RZ, RZ, -0x1 ;  /* 0xffffffffff087424 */ /* 0x000fe200078e00ff */
[----:B------:R-:W-:-:S02]  /*10b80*/  LOP3.LUT R4, R4, 0x1, RZ, 0xc0, !PT ;  /* 0x0000000104047812 */ /* 0x000fc400078ec0ff */
[----:B------:R-:W-:Y:S01]  /*10b90*/  ISETP.LT.U32.AND P1, PT, R13, 0x2, P1 ;  /* 0x000000020d00780c */ /* 0x000fe20000f21070 */
[----:B------:R-:W0:Y:S01]  /*10ba0*/  @P3 S2R R6, SR_CgaCtaId ;  /* 0x0000000000063919 */ /* 0x000e220000008800 */
[----:B------:R-:W-:Y:S02]  /*10bb0*/  @P3 MOV R5, 0x400 ;  /* 0x0000040000053802 */ /* 0x000fe40000000f00 */
[----:B------:R-:W-:Y:S02]  /*10bc0*/  IADD3.X R17, R17, UR7, RZ, P4, !PT ;  /* 0x0000000711117c10 */ /* 0x000fe4000a7fe4ff */
[----:B------:R-:W-:Y:S02]  /*10bd0*/  ISETP.GE.U32.AND P4, PT, R16, UR8, PT ;  /* 0x0000000810007c0c */ /* 0x000fe4000bf86070 */
[----:B------:R-:W-:Y:S02]  /*10be0*/  LOP3.LUT R0, R0, 0x1, RZ, 0xc0, !PT ;  /* 0x0000000100007812 */ /* 0x000fe400078ec0ff */
[----:B------:R-:W-:-:S02]  /*10bf0*/  PRMT R11, RZ, 0x7610, R11 ;  /* 0x00007610ff0b7816 */ /* 0x000fc4000000000b */
[----:B0-----:R-:W-:-:S04]  /*10c00*/  @P3 LEA R5, R6, R5, 0x18 ;  /* 0x0000000506053211 */ /* 0x001fc800078ec0ff */
[----:B------:R0:W-:Y:S01]  /*10c10*/  @P3 SYNCS.ARRIVE.TRANS64.A1T0 RZ, [R5+URZ+0x38], RZ ;  /* 0x000038ff05ff39a7 */ /* 0x0001e2000810003f */
[----:B------:R-:W-:Y:S02]  /*10c20*/  ISETP.NE.U32.AND P3, PT, R4, 0x1, PT ;  /* 0x000000010400780c */ /* 0x000fe40003f65070 */
[----:B------:R-:W-:Y:S02]  /*10c30*/  SEL R4, RZ, 0x1, !P1 ;  /* 0x00000001ff047807 */ /* 0x000fe40004800000 */
[----:B------:R-:W-:Y:S02]  /*10c40*/  ISETP.GE.U32.AND.EX P1, PT, R17, UR9, PT, P4 ;  /* 0x0000000911007c0c */ /* 0x000fe4000bf26140 */
[----:B------:R-:W-:-:S04]  /*10c50*/  ISETP.GT.U32.AND P3, PT, R13, 0x1, !P3 ;  /* 0x000000010d00780c */ /* 0x000fc80005f64070 */
[----:B0-----:R-:W-:-:S04]  /*10c60*/  SEL R5, RZ, 0x1, !P3 ;  /* 0x00000001ff057807 */ /* 0x001fc80005800000 */
[--C-:B------:R-:W-:Y:S02]  /*10c70*/  LOP3.LUT R3, R5, R3, R4.reuse, 0x96, !PT ;  /* 0x0000000305037212 */ /* 0x100fe400078e9604 */
[----:B------:R-:W-:Y:S01]  /*10c80*/  PRMT R4, RZ, 0x7610, R4 ;  /* 0x00007610ff047816 */ /* 0x000fe20000000004 */
[----:B------:R-:W-:Y:S06]  /*10c90*/  @P1 BRA `(.L_x_283) ;  /* 0x00000004004c1947 */ /* 0x000fec0003800000 */
[----:B------:R-:W-:Y:S01]  /*10ca0*/  ULDC.64 UR8, c[0x0][0x628] ;  /* 0x00018a0000087ab9 */ /* 0x000fe20000000a00 */
[----:B------:R-:W0:Y:S01]  /*10cb0*/  S2R R14, SR_CTAID.X ;  /* 0x00000000000e7919 */ /* 0x000e220000002500 */
[----:B------:R-:W-:Y:S01]  /*10cc0*/  ISETP.NE.U32.AND P1, PT, RZ, UR8, PT ;  /* 0x00000008ff007c0c */ /* 0x000fe2000bf25070 */
[----:B------:R-:W-:Y:S01]  /*10cd0*/  ULDC UR11, c[0x0][0x630] ;  /* 0x00018c00000b7ab9 */ /* 0x000fe20000000800 */
[----:B------:R-:W-:Y:S01]  /*10ce0*/  IMAD.MOV.U32 R4, RZ, RZ, R16 ;  /* 0x000000ffff047224 */ /* 0x000fe200078e0010 */
[----:B------:R-:W1:Y:S01]  /*10cf0*/  S2R R12, SR_CTAID.Y ;  /* 0x00000000000c7919 */ /* 0x000e620000002600 */
[----:B------:R-:W-:Y:S01]  /*10d00*/  ISETP.NE.AND.EX P1, PT, RZ, UR9, PT, P1 ;  /* 0x00000009ff007c0c */ /* 0x000fe2000bf25310 */
[----:B------:R-:W-:-:S12]  /*10d10*/  IMAD.MOV.U32 R5, RZ, RZ, R17 ;  /* 0x000000ffff057224 */ /* 0x000fd800078e0011 */
[----:B------:R-:W-:Y:S05]  /*10d20*/  @!P1 BRA `(.L_x_284) ;  /* 0x0000000000289947 */ /* 0x000fea0003800000 */
[----:B------:R-:W-:Y:S02]  /*10d30*/  ULDC UR10, c[0x0][0x634] ;  /* 0x00018d00000a7ab9 */ /* 0x000fe40000000800 */
[----:B------:R-:W-:-:S05]  /*10d40*/  IADD3 R9, P1, R16, UR10, RZ ;  /* 0x0000000a10097c10 */ /* 0x000fca000ff3e0ff */
[----:B------:R-:W-:-:S04]  /*10d50*/  IMAD.X R15, RZ, RZ, R17, P1 ;  /* 0x000000ffff0f7224 */ /* 0x000fc800008e0611 */
[----:B------:R-:W-:-:S04]  /*10d60*/  IMAD.WIDE.U32 R6, R15, UR8, RZ ;  /* 0x000000080f067c25 */ /* 0x000fc8000f8e00ff */
[----:B------:R-:W-:-:S04]  /*10d70*/  IMAD.WIDE.U32 R6, P1, R9, UR9, R6 ;  /* 0x0000000909067c25 */ /* 0x000fc8000f820006 */
[----:B------:R-:W-:-:S04]  /*10d80*/  IMAD.WIDE.U32 R8, R9, UR8, RZ ;  /* 0x0000000809087c25 */ /* 0x000fc8000f8e00ff */
[----:B------:R-:W-:Y:S01]  /*10d90*/  IMAD.X R5, RZ, RZ, RZ, P1 ;  /* 0x000000ffff057224 */ /* 0x000fe200008e06ff */
[----:B------:R-:W-:Y:S01]  /*10da0*/  IADD3 RZ, P1, R9, R6, RZ ;  /* 0x0000000609ff7210 */ /* 0x000fe20007f3e0ff */
[----:B------:R-:W-:-:S04]  /*10db0*/  IMAD.MOV.U32 R4, RZ, RZ, R7 ;  /* 0x000000ffff047224 */ /* 0x000fc800078e0007 */
[----:B------:R-:W-:-:S08]  /*10dc0*/  IMAD.WIDE.U32.X R4, R15, UR9, R4, P1 ;  /* 0x000000090f047c25 */ /* 0x000fd000088e0404 */
.L_x_284:
[--C-:B------:R-:W-:Y:S01]  /*10dd0*/  SHF.R.U64 R8, R4, UR11, R5.reuse ;  /* 0x0000000b04087c19 */ /* 0x100fe20008001205 */
[----:B------:R-:W-:Y:S01]  /*10de0*/  ULDC.64 UR8, c[0x0][0x620] ;  /* 0x0001880000087ab9 */ /* 0x000fe20000000a00 */
[----:B------:R-:W-:Y:S01]  /*10df0*/  SHF.R.U32.HI R4, RZ, UR11, R5 ;  /* 0x0000000bff047c19 */ /* 0x000fe20008011605 */
[----:B------:R-:W2:Y:S01]  /*10e00*/  LDC R25, c[0x0][0x144] ;  /* 0x00005100ff197b82 */ /* 0x000ea20000000800 */
[----:B------:R-:W-:Y:S01]  /*10e10*/  IADD3 R7, P1, RZ, -R8, RZ ;  /* 0x80000008ff077210 */ /* 0x000fe20007f3e0ff */
[----:B------:R-:W-:Y:S01]  /*10e20*/  ULDC.64 UR12, c[0x0][0x640] ;  /* 0x00019000000c7ab9 */ /* 0x000fe20000000a00 */
[----:B0-----:R-:W-:Y:S01]  /*10e30*/  I2FP.F32.U32 R9, R14 ;  /* 0x0000000e00097245 */ /* 0x001fe20000201000 */
[----:B------:R-:W-:Y:S02]  /*10e40*/  ULDC UR10, c[0x0][0x608] ;  /* 0x00018200000a7ab9 */ /* 0x000fe40000000800 */
[----:B------:R-:W-:Y:S01]  /*10e50*/  IMAD.X R4, RZ, RZ, ~R4, P1 ;  /* 0x000000ffff047224 */ /* 0x000fe200008e0e04 */
[----:B------:R-:W-:Y:S01]  /*10e60*/  ISETP.NE.U32.AND P1, PT, RZ, UR12, PT ;  /* 0x0000000cff007c0c */ /* 0x000fe2000bf25070 */
[----:B------:R-:W0:Y:S02]  /*10e70*/  LDC R21, c[0x0][0x148] ;  /* 0x00005200ff157b82 */ /* 0x000e240000000800 */
[----:B------:R-:W-:Y:S01]  /*10e80*/  IMAD R6, R4, UR8, RZ ;  /* 0x0000000804067c24 */ /* 0x000fe2000f8e02ff */
[----:B------:R-:W-:Y:S01]  /*10e90*/  ISETP.NE.AND.EX P1, PT, RZ, UR13, PT, P1 ;  /* 0x0000000dff007c0c */ /* 0x000fe2000bf25310 */
[----:B------:R-:W-:Y:S01]  /*10ea0*/  IMAD.WIDE.U32 R4, R7, UR8, R16 ;  /* 0x0000000807047c25 */ /* 0x000fe2000f8e0010 */
[----:B------:R-:W-:-:S03]  /*10eb0*/  ULDC UR8, c[0x0][0x150] ;  /* 0x0000540000087ab9 */ /* 0x000fc60000000800 */
[----:B------:R-:W-:Y:S02]  /*10ec0*/  IMAD R7, R7, UR9, R6 ;  /* 0x0000000907077c24 */ /* 0x000fe4000f8e0206 */
[----:B------:R-:W-:Y:S01]  /*10ed0*/  FMUL R6, R9, UR8 ;  /* 0x0000000809067c20 */ /* 0x000fe20008400000 */
[----:B------:R-:W-:Y:S01]  /*10ee0*/  ULDC UR8, c[0x0][0x618] ;  /* 0x0001860000087ab9 */ /* 0x000fe20000000800 */
[----:B------:R-:W-:Y:S01]  /*10ef0*/  ULDC UR9, c[0x0][0x154] ;  /* 0x0000550000097ab9 */ /* 0x000fe20000000800 */
[----:B------:R-:W-:-:S03]  /*10f00*/  IMAD.IADD R5, R5, 0x1, R7 ;  /* 0x0000000105057824 */ /* 0x000fc600078e0207 */
[----:B------:R-:W3:Y:S02]  /*10f10*/  F2I.U32.TRUNC.NTZ R6, R6 ;  /* 0x0000000600067305 */ /* 0x000ee4000020f000 */
[----:B------:R-:W-:Y:S02]  /*10f20*/  SHF.R.U64 R9, R4, UR8, R5 ;  /* 0x0000000804097c19 */ /* 0x000fe40008001205 */
[----:B-1----:R-:W-:-:S05]  /*10f30*/  I2FP.F32.U32 R4, R12 ;  /* 0x0000000c00047245 */ /* 0x002fca0000201000 */
[----:B------:R-:W-:Y:S01]  /*10f40*/  FMUL R22, R4, UR9 ;  /* 0x0000000904167c20 */ /* 0x000fe20008400000 */
[----:B------:R-:W-:Y:S01]  /*10f50*/  SHF.R.U32.HI R4, RZ, UR8, R5 ;  /* 0x00000008ff047c19 */ /* 0x000fe20008011605 */
[----:B------:R-:W-:-:S03]  /*10f60*/  ULDC UR8, c[0x0][0x658] ;  /* 0x0001960000087ab9 */ /* 0x000fc60000000800 */
[--C-:B------:R-:W-:Y:S01]  /*10f70*/  SHF.R.U64 R20, R9, UR10, R4.reuse ;  /* 0x0000000a09147c19 */ /* 0x100fe20008001204 */
[----:B------:R-:W1:Y:S01]  /*10f80*/  F2I.U32.TRUNC.NTZ R22, R22 ;  /* 0x0000001600167305 */ /* 0x000e62000020f000 */
[----:B------:R-:W-:Y:S01]  /*10f90*/  SHF.R.U32.HI R5, RZ, UR10, R4 ;  /* 0x0000000aff057c19 */ /* 0x000fe20008011604 */
[----:B---3--:R-:W-:-:S03]  /*10fa0*/  IMAD.MOV R6, RZ, RZ, -R6 ;  /* 0x000000ffff067224 */ /* 0x008fc600078e0a06 */
[--C-:B------:R-:W-:Y:S01]  /*10fb0*/  SHF.R.U64 R15, R20, UR8, R5.reuse ;  /* 0x00000008140f7c19 */ /* 0x100fe20008001205 */
[----:B--2---:R-:W-:Y:S01]  /*10fc0*/  IMAD R14, R25, R6, R14 ;  /* 0x00000006190e7224 */ /* 0x004fe200078e020e */
[----:B------:R-:W-:-:S03]  /*10fd0*/  SHF.R.U32.HI R23, RZ, UR8, R5 ;  /* 0x00000008ff177c19 */ /* 0x000fc60008011605 */
[----:B------:R-:W-:Y:S02]  /*10fe0*/  IMAD.MOV.U32 R4, RZ, RZ, R15 ;  /* 0x000000ffff047224 */ /* 0x000fe400078e000f */
[----:B------:R-:W-:Y:S01]  /*10ff0*/  IMAD.MOV.U32 R5, RZ, RZ, R23 ;  /* 0x000000ffff057224 */ /* 0x000fe200078e0017 */
[----:B-1----:R-:W-:Y:S06]  /*11000*/  @!P1 BRA `(.L_x_285) ;  /* 0x0000000000289947 */ /* 0x002fec0003800000 */
[----:B------:R-:W-:Y:S02]  /*11010*/  ULDC UR8, c[0x0][0x64c] ;  /* 0x0001930000087ab9 */ /* 0x000fe40000000800 */
[----:B------:R-:W-:-:S05]  /*11020*/  IADD3 R5, P1, R15, UR8, RZ ;  /* 0x000000080f057c10 */ /* 0x000fca000ff3e0ff */
[----:B------:R-:W-:-:S04]  /*11030*/  IMAD.X R23, RZ, RZ, R23, P1 ;  /* 0x000000ffff177224 */ /* 0x000fc800008e0617 */
[----:B------:R-:W-:-:S04]  /*11040*/  IMAD.WIDE.U32 R6, R23, UR12, RZ ;  /* 0x0000000c17067c25 */ /* 0x000fc8000f8e00ff */
[----:B------:R-:W-:-:S04]  /*11050*/  IMAD.WIDE.U32 R6, P1, R5, UR13, R6 ;  /* 0x0000000d05067c25 */ /* 0x000fc8000f820006 */
[----:B------:R-:W-:-:S04]  /*11060*/  IMAD.WIDE.U32 R4, R5, UR12, RZ ;  /* 0x0000000c05047c25 */ /* 0x000fc8000f8e00ff */
[----:B------:R-:W-:Y:S01]  /*11070*/  IMAD.MOV.U32 R4, RZ, RZ, R7 ;  /* 0x000000ffff047224 */ /* 0x000fe200078e0007 */
[----:B------:R-:W-:Y:S01]  /*11080*/  IADD3 RZ, P3, R5, R6, RZ ;  /* 0x0000000605ff7210 */ /* 0x000fe20007f7e0ff */
[----:B------:R-:W-:-:S04]  /*11090*/  IMAD.X R5, RZ, RZ, RZ, P1 ;  /* 0x000000ffff057224 */ /* 0x000fc800008e06ff */
[----:B------:R-:W-:-:S08]  /*110a0*/  IMAD.WIDE.U32.X R4, R23, UR13, R4, P3 ;  /* 0x0000000d17047c25 */ /* 0x000fd000098e0404 */
.L_x_285:
[----:B------:R-:W-:Y:S01]  /*110b0*/  ISETP.NE.AND P1, PT, R2, 0x1, PT ;  /* 0x000000010200780c */ /* 0x000fe20003f25270 */
[----:B------:R-:W-:Y:S01]  /*110c0*/  ULDC UR8, c[0x0][0x648] ;  /* 0x0001920000087ab9 */ /* 0x000fe20000000800 */
[----:B------:R-:W-:Y:S01]  /*110d0*/  LOP3.LUT R20, R20, UR6, RZ, 0xc0, !PT ;  /* 0x0000000614147c12 */ /* 0x000fe2000f8ec0ff */
[----:B------:R-:W-:Y:S01]  /*110e0*/  IMAD.MOV R22, RZ, RZ, -R22 ;  /* 0x000000ffff167224 */ /* 0x000fe200078e0a16 */
[----:B------:R-:W-:Y:S01]  /*110f0*/  SHF.R.U64 R5, R4, UR8, R5 ;  /* 0x0000000804057c19 */ /* 0x000fe20008001205 */
[----:B------:R-:W-:Y:S01]  /*11100*/  ULDC UR8, c[0x0][0x638] ;  /* 0x00018e0000087ab9 */ /* 0x000fe20000000800 */
[----:B------:R-:W-:Y:S01]  /*11110*/  LOP3.LUT R6, R9, UR4, RZ, 0xc0, !PT ;  /* 0x0000000409067c12 */ /* 0x000fe2000f8ec0ff */
[----:B------:R-:W-:Y:S02]  /*11120*/  ULDC UR9, c[0x0][0x610] ;  /* 0x0001840000097ab9 */ /* 0x000fe40000000800 */
[----:B------:R-:W-:Y:S02]  /*11130*/  IMAD.MOV R4, RZ, RZ, -R5 ;  /* 0x000000ffff047224 */ /* 0x000fe400078e0a05 */
[----:B------:R-:W-:-:S02]  /*11140*/  IMAD R5, R5, UR5, R20 ;  /* 0x0000000505057c24 */ /* 0x000fc4000f8e0214 */
[----:B0-----:R-:W-:Y:S02]  /*11150*/  @P1 IMAD R14, R21, R22, R12 ;  /* 0x00000016150e1224 */ /* 0x001fe400078e020c */
[----:B------:R-:W-:Y:S01]  /*11160*/  IMAD R15, R4, UR8, R15 ;  /* 0x00000008040f7c24 */ /* 0x000fe2000f8e020f */
[----:B------:R-:W-:Y:S01]  /*11170*/  ULDC UR8, c[0x0][0x600] ;  /* 0x0001800000087ab9 */ /* 0x000fe20000000800 */
[----:B------:R-:W-:Y:S02]  /*11180*/  IMAD R14, R5, UR9, R14 ;  /* 0x00000009050e7c24 */ /* 0x000fe4000f8e020e */
[----:B------:R-:W-:Y:S02]  /*11190*/  IMAD R15, R15, UR8, R6 ;  /* 0x000000080f0f7c24 */ /* 0x000fe4000f8e0206 */
[----:B------:R-:W-:-:S03]  /*111a0*/  IMAD.MOV.U32 R4, RZ, RZ, 0x1 ;  /* 0x00000001ff047424 */ /* 0x000fc600078e00ff */
[----:B------:R-:W-:Y:S02]  /*111b0*/  SEL R9, R15, R14, !P1 ;  /* 0x0000000e0f097207 */ /* 0x000fe40004800000 */
[----:B------:R-:W-:-:S07]  /*111c0*/  SEL R7, R14, R15, !P1 ;  /* 0x0000000f0e077207 */ /* 0x000fce0004800000 */
.L_x_283:
[----:B------:R-:W-:Y:S05]  /*111d0*/  BSYNC B1 ;  /* 0x0000000000017941 */ /* 0x000fea0003800000 */
.L_x_282:
[----:B------:R-:W-:-:S13]  /*111e0*/  LOP3.LUT P1, RZ, R4, 0xff, RZ, 0xc0, !PT ;  /* 0x000000ff04ff7812 */ /* 0x000fda000782c0ff */
[----:B------:R-:W-:Y:S05]  /*111f0*/  @P1 BRA `(.L_x_286) ;  /* 0xfffffff400181947 */ /* 0x000fea000383ffff */
[----:B------:R-:W-:Y:S05]  /*11200*/  BSYNC B0 ;  /* 0x0000000000007941 */ /* 0x000fea0003800000 */
.L_x_274:
[----:B------:R-:W-:-:S03]  /*11210*/  UMOV UR8, 0xffffffff ;  /* 0xffffffff00087882 */ /* 0x000fc60000000000 */
[----:B------:R-:W-:Y:S05]  /*11220*/  BRA.DIV UR8, `(.L_x_287) ;  /* 0x0000000208d07947 */ /* 0x000fea000b800000 */
[----:B------:R-:W-:-:S13]  /*11230*/  ELECT P6, URZ, PT ;  /* 0x00000000003f782f */ /* 0x000fda00038c0000 */
.L_x_299:
[----:B------:R-:W-:Y:S04]  /*11240*/  BSSY B0, `(.L_x_288) ;  /* 0x0000019000007945 */ /* 0x000fe80003800000 */
[----:B------:R-:W-:Y:S05]  /*11250*/  @!P6 BRA `(.L_x_289) ;  /* 0x00000000005ce947 */ /* 0x000fea0003800000 */
[----:B------:R-:W-:-:S04]  /*11260*/  LOP3.LUT R19, R19, 0x2, RZ, 0xfc, !PT ;  /* 0x0000000213137812 */ /* 0x000fc800078efcff */
[----:B------:R-:W-:-:S13]  /*11270*/  ISETP.NE.AND P0, PT, R19, 0x3, PT ;  /* 0x000000031300780c */ /* 0x000fda0003f05270 */
[----:B------:R-:W-:Y:S05]  /*11280*/  @!P0 BRA `(.L_x_290) ;  /* 0x0000000000048947 */ /* 0x000fea0003800000 */
[----:B------:R-:W-:Y:S01]  /*11290*/  BPT.TRAP 0x1 ;  /* 0x000000040000795c */ /* 0x000fe20000300000 */
.L_x_290:
[----:B------:R-:W0:Y:S01]  /*112a0*/  S2R R5, SR_CgaCtaId ;  /* 0x0000000000057919 */ /* 0x000e220000008800 */
[----:B------:R-:W-:Y:S02]  /*112b0*/  MOV R2, 0x400 ;  /* 0x0000040000027802 */ /* 0x000fe40000000f00 */
[----:B------:R-:W-:Y:S02]  /*112c0*/  SHF.L.U32 R4, R3, 0x1f, RZ ;  /* 0x0000001f03047819 */ /* 0x000fe400000006ff */
[----:B0-----:R-:W-:-:S05]  /*112d0*/  LEA R5, R5, R2, 0x18 ;  /* 0x0000000205057211 */ /* 0x001fca00078ec0ff */
[----:B------:R-:W-:-:S04]  /*112e0*/  VIADD R5, R5, 0x10 ;  /* 0x0000001005057836 */ /* 0x000fc80000000000 */
[C---:B------:R-:W-:Y:S02]  /*112f0*/  IMAD R7, R0.reuse, 0x8, R5 ;  /* 0x0000000800077824 */ /* 0x040fe400078e0205 */
[----:B------:R-:W-:Y:S02]  /*11300*/  VIADD R0, R0, 0x1 ;  /* 0x0000000100007836 */ /* 0x000fe40000000000 */
[----:B------:R-:W0:Y:S03]  /*11310*/  SYNCS.PHASECHK.TRANS64.TRYWAIT P0, [R7+URZ], R4 ;  /* 0x00000004070075a7 */ /* 0x000e26000800017f */
[----:B------:R-:W-:-:S04]  /*11320*/  ISETP.NE.AND P1, PT, R0, 0x2, PT ;  /* 0x000000020000780c */ /* 0x000fc80003f25270 */
[----:B------:R-:W-:Y:S02]  /*11330*/  SEL R2, RZ, 0x1, P1 ;  /* 0x00000001ff027807 */ /* 0x000fe40000800000 */
[----:B------:R-:W-:Y:S02]  /*11340*/  SEL R0, R0, RZ, P1 ;  /* 0x000000ff00007207 */ /* 0x000fe40000800000 */
[----:B------:R-:W-:Y:S01]  /*11350*/  LOP3.LUT R2, R3, R2, RZ, 0x3c, !PT ;  /* 0x0000000203027212 */ /* 0x000fe200078e3cff */
[----:B0-----:R-:W-:Y:S06]  /*11360*/  @!P0 BRA `(.L_x_291) ;  /* 0x0000000000a08947 */ /* 0x001fec0003800000 */
.L_x_300:
[----:B------:R-:W-:Y:S01]  /*11370*/  IMAD R5, R0, 0x8, R5 ;  /* 0x0000000800057824 */ /* 0x000fe200078e0205 */
[----:B------:R-:W-:-:S07]  /*11380*/  SHF.L.U32 R0, R2, 0x1f, RZ ;  /* 0x0000001f02007819 */ /* 0x000fce00000006ff */
.L_x_292:
[----:B-1----:R1:W2:Y:S02]  /*11390*/  SYNCS.PHASECHK.TRANS64.TRYWAIT P0, [R5+URZ], R0 ;  /* 0x00000000050075a7 */ /* 0x0022a4000800017f */
[----:B--2---:R-:W-:Y:S05]  /*113a0*/  @!P0 NANOSLEEP.SYNCS 0x989680 ;  /* 0x009896800000895d */ /* 0x004fea0003900000 */
[----:B------:R-:W2:Y:S02]  /*113b0*/  @!P0 SYNCS.PHASECHK.TRANS64 P0, [R5+URZ], R0 ;  /* 0x00000000050085a7 */ /* 0x000ea4000800007f */
[----:B--2---:R-:W-:Y:S05]  /*113c0*/  @!P0 BRA `(.L_x_292) ;  /* 0xfffffffc00f08947 */ /* 0x004fea000383ffff */
.L_x_289:
[----:B------:R-:W-:Y:S05]  /*113d0*/  BSYNC B0 ;  /* 0x0000000000007941 */ /* 0x000fea0003800000 */
.L_x_288:
[----:B------:R-:W-:Y:S05]  /*113e0*/  EXIT ;  /* 0x000000000000794d */ /* 0x000fea0003800000 */
.L_x_17:
[----:B---3--:R3:W4:Y:S02]  /*113f0*/  SYNCS.PHASECHK.TRANS64.TRYWAIT P1, [R3+URZ], R0 ;  /* 0x00000000030075a7 */ /* 0x008724000802017f */
[----:B----4-:R-:W-:Y:S05]  /*11400*/  @!P1 NANOSLEEP.SYNCS 0x989680 ;  /* 0x009896800000995d */ /* 0x010fea0003900000 */
[----:B------:R-:W4:Y:S02]  /*11410*/  @!P1 SYNCS.PHASECHK.TRANS64 P1, [R3+URZ], R0 ;  /* 0x00000000030095a7 */ /* 0x000f24000802007f */
[----:B----4-:R-:W-:Y:S05]  /*11420*/  @!P1 BRA `(.L_x_17) ;  /* 0xfffffffc00f09947 */ /* 0x010fea000383ffff */
[----:B------:R-:W-:Y:S05]  /*11430*/  BRA `(.L_x_16) ;  /* 0xfffffefc00647947 */ /* 0x000fea000383ffff */
.L_x_22:
[----:B-1----:R-:W-:-:S04]  /*11440*/  IMAD.U32 R5, RZ, RZ, UR6 ;  /* 0x00000006ff057e24 */ /* 0x002fc8000f8e00ff */
[----:B------:R1:W2:Y:S03]  /*11450*/  SYNCS.PHASECHK.TRANS64.TRYWAIT P1, [R5+URZ], R4 ;  /* 0x00000004050075a7 */ /* 0x0002a6000802017f */
[----:B--2---:R-:W-:Y:S05]  /*11460*/  @!P1 NANOSLEEP.SYNCS 0x989680 ;  /* 0x009896800000995d */ /* 0x004fea0003900000 */
[----:B------:R-:W2:Y:S02]  /*11470*/  @!P1 SYNCS.PHASECHK.TRANS64 P1, [R5+URZ], R4 ;  /* 0x00000004050095a7 */ /* 0x000ea4000802007f */
[----:B--2---:R-:W-:Y:S05]  /*11480*/  @!P1 BRA `(.L_x_22) ;  /* 0xfffffffc00ec9947 */ /* 0x004fea000383ffff */
[----:B------:R-:W-:Y:S05]  /*11490*/  BRA `(.L_x_21) ;  /* 0xffffff3000847947 */ /* 0x000fea000383ffff */
.L_x_275:
[----:B------:R-:W-:Y:S01]  /*114a0*/  BSSY B1, `(.L_x_293) ;  /* 0x0000006000017945 */ /* 0x000fe20003800000 */
[----:B------:R-:W-:-:S07]  /*114b0*/  IMAD.MOV.U32 R15, RZ, RZ, -0x1 ;  /* 0xffffffffff0f7424 */ /* 0x000fce00078e00ff */
[----:B------:R-:W-:Y:S05]  /*114c0*/  WARPSYNC.COLLECTIVE R15, `(.L_x_294) ;  /* 0x000000000f0c7348 */ /* 0x000fea0003c00000 */
[----:B------:R-:W-:Y:S02]  /*114d0*/  ELECT P6, UR62, PT ;  /* 0x00000000003e782f */ /* 0x000fe400038c0000 */
[----:B------:R-:W-:Y:S01]  /*114e0*/  MOV R14, UR62 ;  /* 0x0000003e000e7c02 */ /* 0x000fe20008000f00 */
[----:B------:R-:W-:Y:S10]  /*114f0*/  ENDCOLLECTIVE ;  /* 0x000000000000791b */ /* 0x000ff40003800000 */
.L_x_294:
[----:B------:R-:W-:Y:S05]  /*11500*/  BSYNC B1 ;  /* 0x0000000000017941 */ /* 0x000fea0003800000 */
.L_x_293:
[----:B------:R-:W-:Y:S05]  /*11510*/  BRA `(.L_x_295) ;  /* 0xfffffff0005c7947 */ /* 0x000fea000383ffff */
.L_x_278:
[----:B0-----:R0:W1:Y:S02]  /*11520*/  SYNCS.PHASECHK.TRANS64.TRYWAIT P1, [R12+URZ+0x10], R7 ;  /* 0x000010070c0075a7 */ /* 0x001064000802017f */
[----:B-1----:R-:W-:Y:S05]  /*11530*/  @!P1 NANOSLEEP.SYNCS 0x989680 ;  /* 0x009896800000995d */ /* 0x002fea0003900000 */
[----:B------:R-:W1:Y:S02]  /*11540*/  @!P1 SYNCS.PHASECHK.TRANS64 P1, [R12+URZ+0x10], R7 ;  /* 0x000010070c0095a7 */ /* 0x000e64000802007f */
[----:B-1----:R-:W-:Y:S05]  /*11550*/  @!P1 BRA `(.L_x_278) ;  /* 0xfffffffc00f09947 */ /* 0x002fea000383ffff */
[----:B------:R-:W-:Y:S05]  /*11560*/  BRA `(.L_x_296) ;  /* 0xfffffff000907947 */ /* 0x000fea000383ffff */
.L_x_287:
[----:B------:R-:W-:Y:S01]  /*11570*/  BSSY B0, `(.L_x_297) ;  /* 0x0000006000007945 */ /* 0x000fe20003800000 */
[----:B------:R-:W-:-:S07]  /*11580*/  IMAD.MOV.U32 R15, RZ, RZ, -0x1 ;  /* 0xffffffffff0f7424 */ /* 0x000fce00078e00ff */
[----:B------:R-:W-:Y:S05]  /*11590*/  WARPSYNC.COLLECTIVE R15, `(.L_x_298) ;  /* 0x000000000f0c7348 */ /* 0x000fea0003c00000 */
[----:B------:R-:W-:Y:S02]  /*115a0*/  ELECT P6, UR62, PT ;  /* 0x00000000003e782f */ /* 0x000fe400038c0000 */
[----:B------:R-:W-:Y:S01]  /*115b0*/  MOV R14, UR62 ;  /* 0x0000003e000e7c02 */ /* 0x000fe20008000f00 */
[----:B------:R-:W-:Y:S10]  /*115c0*/  ENDCOLLECTIVE ;  /* 0x000000000000791b */ /* 0x000ff40003800000 */
.L_x_298:
[----:B------:R-:W-:Y:S05]  /*115d0*/  BSYNC B0 ;  /* 0x0000000000007941 */ /* 0x000fea0003800000 */
.L_x_297:
[----:B------:R-:W-:Y:S05]  /*115e0*/  BRA `(.L_x_299) ;  /* 0xfffffffc00147947 */ /* 0x000fea000383ffff */
.L_x_291:
[----:B0-----:R0:W1:Y:S02]  /*115f0*/  SYNCS.PHASECHK.TRANS64.TRYWAIT P0, [R7+URZ], R4 ;  /* 0x00000004070075a7 */ /* 0x001064000800017f */
[----:B-1----:R-:W-:Y:S05]  /*11600*/  @!P0 NANOSLEEP.SYNCS 0x989680 ;  /* 0x009896800000895d */ /* 0x002fea0003900000 */
[----:B------:R-:W1:Y:S02]  /*11610*/  @!P0 SYNCS.PHASECHK.TRANS64 P0, [R7+URZ], R4 ;  /* 0x00000004070085a7 */ /* 0x000e64000800007f */
[----:B-1----:R-:W-:Y:S05]  /*11620*/  @!P0 BRA `(.L_x_291) ;  /* 0xfffffffc00f08947 */ /* 0x002fea000383ffff */
[----:B------:R-:W-:Y:S05]  /*11630*/  BRA `(.L_x_300) ;  /* 0xfffffffc004c7947 */ /* 0x000fea000383ffff */
.L_x_301:
[----:B------:R-:W-:-:S00]  /*11640*/  BRA `(.L_x_301) ;  /* 0xfffffffc00fc7947 */ /* 0x000fc0000383ffff */
[----:B------:R-:W-:-:S00]  /*11650*/  NOP ;  /* 0x0000000000007918 */ /* 0x000fc00000000000 */
        /* <DEDUP_REMOVED lines=10> */
.L_x_302:


//--------------------- .nv.global.init           --------------------------
	.section	.nv.global.init,"aw",@progbits
.nv.global.init:
	.type		$str$22,@object
	.size		$str$22,($str$23 - $str$22)
$str$22:
        /*0000*/ 	.byte	0x6b, 0x5f, 0x74, 0x69, 0x6c, 0x65, 0x5f, 0x63, 0x6f, 0x75, 0x6e, 0x74, 0x20, 0x3e, 0x3d, 0x20
        /*0010*/ 	.byte	0x31, 0x00
	.type		$str$23,@object
	.size		$str$23,(__unnamed_1 - $str$23)
$str$23:
        /*0012*/ 	.byte	0x2f, 0x74, 0x6d, 0x70, 0x2f, 0x63, 0x75, 0x74, 0x6c, 0x61, 0x73, 0x73, 0x5f, 0x73, 0x77, 0x65
        /*0022*/ 	.byte	0x65, 0x70, 0x5f, 0x73, 0x72, 0x63, 0x2f, 0x69, 0x6e, 0x63, 0x6c, 0x75, 0x64, 0x65, 0x2f, 0x63
        /*0032*/ 	.byte	0x75, 0x74, 0x6c, 0x61, 0x73, 0x73, 0x2f, 0x67, 0x65, 0x6d, 0x6d, 0x2f, 0x63, 0x6f, 0x6c, 0x6c
        /*0042*/ 	.byte	0x65, 0x63, 0x74, 0x69, 0x76, 0x65, 0x2f, 0x73, 0x6d, 0x39, 0x30, 0x5f, 0x6d, 0x6d, 0x61, 0x5f
        /*0052*/ 	.byte	0x74, 0x6d, 0x61, 0x5f, 0x67, 0x6d, 0x6d, 0x61, 0x5f, 0x73, 0x73, 0x5f, 0x77, 0x61, 0x72, 0x70
        /*0062*/ 	.byte	0x73, 0x70, 0x65, 0x63, 0x69, 0x61, 0x6c, 0x69, 0x7a, 0x65, 0x64, 0x2e, 0x68, 0x70, 0x70, 0x00
	.type		__unnamed_1,@object
	.size		__unnamed_1,(.L_0 - __unnamed_1)
__unnamed_1:
        /*0072*/ 	.byte	0x76, 0x6f, 0x69, 0x64, 0x20, 0x63, 0x75, 0x74, 0x6c, 0x61, 0x73, 0x73, 0x3a, 0x3a, 0x67, 0x65
        /* <DEDUP_REMOVED lines=179> */
        /*0bb2*/ 	.byte	0x3a, 0x3a, 0x69, 0x64, 0x65, 0x6e, 0x74, 0x69, 0x74, 0x79, 0x5d, 0x00
.L_0:


//--------------------- .nv.shared._ZN7cutlass13device_kernelINS_4gemm6kernel13GemmUniversalIN4cute5tupleIJiiiiEEENS1_10collective13CollectiveMmaINS1_34MainloopSm90TmaGmmaWarpSpecializedILi2ENS5_IJNS4_1CILi1EEESB_SB_EEENS1_35KernelTmaWarpSpecializedCooperativeEEENS5_IJNSA_ILi128EEENSA_ILi240EEESF_EEENS_6half_tENS5_IJlSB_lEEESI_SJ_NS4_8TiledMMAINS4_8MMA_AtomIJNS4_4SM904GMMA25MMA_64x16x16_F32F16F16_SSILNSN_5MajorE0ELSP_0ELNSN_7ScaleInE1ELSQ_1EEEEEENS4_6LayoutINS5_IJNSA_ILi2EEESB_SB_EEENS5_IJSB_NSA_ILi0EEESW_EEEEENS5_IJNS4_10UnderscoreESZ_SZ_EEEEENS4_13SM90_TMA_LOADENS4_14ComposedLayoutINS4_7SwizzleILi3ELi4ELi3EEENS4_18smem_ptr_flag_bitsILi16EEENST_INS5_IJNSA_ILi8EEENSA_ILi64EEEEEENS5_IJS19_SB_EEEEEEEvNS4_8identityES12_S1D_vS1E_EENS_8epilogue10collective6detail29Sm90TmaWarpSpecializedAdapterINS1H_15DefaultEpilogueISI_SJ_SJ_NS1G_6thread17LinearCombinationISI_Li1EffLNS1L_9ScaleType4KindE0ELNS_15FloatRoundStyleE2ESI_EENS1_15EpilogueDefaultEEEEEvvEEEEvNT_6ParamsE --------------------------
	.section	.nv.shared._ZN7cutlass13device_kernelINS_4gemm6kernel13GemmUniversalIN4cute5tupleIJiiiiEEENS1_10collective13CollectiveMmaINS1_34MainloopSm90TmaGmmaWarpSpecializedILi2ENS5_IJNS4_1CILi1EEESB_SB_EEENS1_35KernelTmaWarpSpecializedCooperativeEEENS5_IJNSA_ILi128EEENSA_ILi240EEESF_EEENS_6half_tENS5_IJlSB_lEEESI_SJ_NS4_8TiledMMAINS4_8MMA_AtomIJNS4_4SM904GMMA25MMA_64x16x16_F32F16F16_SSILNSN_5MajorE0ELSP_0ELNSN_7ScaleInE1ELSQ_1EEEEEENS4_6LayoutINS5_IJNSA_ILi2EEESB_SB_EEENS5_IJSB_NSA_ILi0EEESW_EEEEENS5_IJNS4_10UnderscoreESZ_SZ_EEEEENS4_13SM90_TMA_LOADENS4_14ComposedLayoutINS4_7SwizzleILi3ELi4ELi3EEENS4_18smem_ptr_flag_bitsILi16EEENST_INS5_IJNSA_ILi8EEENSA_ILi64EEEEEENS5_IJS19_SB_EEEEEEEvNS4_8identityES12_S1D_vS1E_EENS_8epilogue10collective6detail29Sm90TmaWarpSpecializedAdapterINS1H_15DefaultEpilogueISI_SJ_SJ_NS1G_6thread17LinearCombinationISI_Li1EffLNS1L_9ScaleType4KindE0ELNS_15FloatRoundStyleE2ESI_EENS1_15EpilogueDefaultEEEEEvvEEEEvNT_6ParamsE,"aw",@nobits
	.sectionflags	@""
	.align	16
	.zero		1024


//--------------------- .nv.shared.reserved.0     --------------------------
	.section	.nv.shared.reserved.0,"aw",@nobits
	.weak		__nv_reservedSMEM_offset_0_alias
	.size		__nv_reservedSMEM_offset_0_alias, 0, 0
	.other		__nv_reservedSMEM_offset_0_alias,@"STO_CUDA_RESERVED_SHARED STV_DEFAULT"
__nv_reservedSMEM_offset_0_alias:
	.zero		0


//--------------------- .nv.global                --------------------------
	.section	.nv.global,"aw",@nobits
.nv.global:
	.type		_ZN40_INTERNAL_13434e4b_4_k_cu_db863e1e_115444cute1_E,@object
	.size		_ZN40_INTERNAL_13434e4b_4_k_cu_db863e1e_115444cute1_E,(_ZN40_INTERNAL_13434e4b_4_k_cu_db863e1e_115444cuda3std3__45__cpo6cbeginE - _ZN40_INTERNAL_13434e4b_4_k_cu_db863e1e_115444cute1_E)
_ZN40_INTERNAL_13434e4b_4_k_cu_db863e1e_115444cute1_E:
	.zero		1
	.type		_ZN40_INTERNAL_13434e4b_4_k_cu_db863e1e_115444cuda3std3__45__cpo6cbeginE,@object
	.size		_ZN40_INTERNAL_13434e4b_4_k_cu_db863e1e_115444cuda3std3__45__cpo6cbeginE,(_ZN40_INTERNAL_13434e4b_4_k_cu_db863e1e_115444cuda3std3__48in_placeE - _ZN40_INTERNAL_13434e4b_4_k_cu_db863e1e_115444cuda3std3__45__cpo6cbeginE)
_ZN40_INTERNAL_13434e4b_4_k_cu_db863e1e_115444cuda3std3__45__cpo6cbeginE:
	.zero		1
	.type		_ZN40_INTERNAL_13434e4b_4_k_cu_db863e1e_115444cuda3std3__48in_placeE,@object
	.size		_ZN40_INTERNAL_13434e4b_4_k_cu_db863e1e_115444cuda3std3__48in_placeE,(_ZN40_INTERNAL_13434e4b_4_k_cu_db863e1e_115444cuda3std6ranges3__45__cpo9iter_moveE - _ZN40_INTERNAL_13434e4b_4_k_cu_db863e1e_115444cuda3std3__48in_placeE)
_ZN40_INTERNAL_13434e4b_4_k_cu_db863e1e_115444cuda3std3__48in_placeE:
	.zero		1
	.type		_ZN40_INTERNAL_13434e4b_4_k_cu_db863e1e_115444cuda3std6ranges3__45__cpo9iter_moveE,@object
	.size		_ZN40_INTERNAL_13434e4b_4_k_cu_db863e1e_115444cuda3std6ranges3__45__cpo9iter_moveE,(_ZN40_INTERNAL_13434e4b_4_k_cu_db863e1e_115444cuda3std3__45__cpo5beginE - _ZN40_INTERNAL_13434e4b_4_k_cu_db863e1e_115444cuda3std6ranges3__45__cpo9iter_moveE)
_ZN40_INTERNAL_13434e4b_4_k_cu_db863e1e_115444cuda3std6ranges3__45__cpo9iter_moveE:
	.zero		1
	.type		_ZN40_INTERNAL_13434e4b_4_k_cu_db863e1e_115444cuda3std3__45__cpo5beginE,@object
	.size		_ZN40_INTERNAL_13434e4b_4_k_cu_db863e1e_115444cuda3std3__45__cpo5beginE,(_ZN40_INTERNAL_13434e4b_4_k_cu_db863e1e_115444cuda3std3__442_GLOBAL__N__13434e4b_4_k_cu_db863e1e_115446ignoreE - _ZN40_INTERNAL_13434e4b_4_k_cu_db863e1e_115444cuda3std3__45__cpo5beginE)
_ZN40_INTERNAL_13434e4b_4_k_cu_db863e1e_115444cuda3std3__45__cpo5beginE:
	.zero		1
	.type		_ZN40_INTERNAL_13434e4b_4_k_cu_db863e1e_115444cuda3std3__442_GLOBAL__N__13434e4b_4_k_cu_db863e1e_115446ignoreE,@object
	.size		_ZN40_INTERNAL_13434e4b_4_k_cu_db863e1e_115444cuda3std3__442_GLOBAL__N__13434e4b_4_k_cu_db863e1e_115446ignoreE,(_ZN40_INTERNAL_13434e4b_4_k_cu_db863e1e_115444cute7productE - _ZN40_INTERNAL_13434e4b_4_k_cu_db863e1e_115444cuda3std3__442_GLOBAL__N__13434e4b_4_k_cu_db863e1e_115446ignoreE)
_ZN40_INTERNAL_13434e4b_4_k_cu_db863e1e_115444cuda3std3__442_GLOBAL__N__13434e4b_4_k_cu_db863e1e_115446ignoreE:
	.zero		1
	.type		_ZN40_INTERNAL_13434e4b_4_k_cu_db863e1e_115444cute7productE,@object
	.size		_ZN40_INTERNAL_13434e4b_4_k_cu_db863e1e_115444cute7productE,(_ZN40_INTERNAL_13434e4b_4_k_cu_db863e1e_115444cuda3std3__45__cpo3endE - _ZN40_INTERNAL_13434e4b_4_k_cu_db863e1e_115444cute7productE)
_ZN40_INTERNAL_13434e4b_4_k_cu_db863e1e_115444cute7productE:
	.zero		1
	.type		_ZN40_INTERNAL_13434e4b_4_k_cu_db863e1e_115444cuda3std3__45__cpo3endE,@object
	.size		_ZN40_INTERNAL_13434e4b_4_k_cu_db863e1e_115444cuda3std3__45__cpo3endE,(_ZN40_INTERNAL_13434e4b_4_k_cu_db863e1e_115444cuda3std3__419piecewise_constructE - _ZN40_INTERNAL_13434e4b_4_k_cu_db863e1e_115444cuda3std3__45__cpo3endE)
_ZN40_INTERNAL_13434e4b_4_k_cu_db863e1e_115444cuda3std3__45__cpo3endE:
	.zero		1
	.type		_ZN40_INTERNAL_13434e4b_4_k_cu_db863e1e_115444cuda3std3__419piecewise_constructE,@object
	.size		_ZN40_INTERNAL_13434e4b_4_k_cu_db863e1e_115444cuda3std3__419piecewise_constructE,(_ZN40_INTERNAL_13434e4b_4_k_cu_db863e1e_115444cuda3std3__45__cpo4cendE - _ZN40_INTERNAL_13434e4b_4_k_cu_db863e1e_115444cuda3std3__419piecewise_constructE)
_ZN40_INTERNAL_13434e4b_4_k_cu_db863e1e_115444cuda3std3__419piecewise_constructE:
	.zero		1
	.type		_ZN40_INTERNAL_13434e4b_4_k_cu_db863e1e_115444cuda3std3__45__cpo4cendE,@object
	.size		_ZN40_INTERNAL_13434e4b_4_k_cu_db863e1e_115444cuda3std3__45__cpo4cendE,(_ZN40_INTERNAL_13434e4b_4_k_cu_db863e1e_115444cuda3std6ranges3__45__cpo4swapE - _ZN40_INTERNAL_13434e4b_4_k_cu_db863e1e_115444cuda3std3__45__cpo4cendE)
_ZN40_INTERNAL_13434e4b_4_k_cu_db863e1e_115444cuda3std3__45__cpo4cendE:
	.zero		1
	.type		_ZN40_INTERNAL_13434e4b_4_k_cu_db863e1e_115444cuda3std6ranges3__45__cpo4swapE,@object
	.size		_ZN40_INTERNAL_13434e4b_4_k_cu_db863e1e_115444cuda3std6ranges3__45__cpo4swapE,(.L_8 - _ZN40_INTERNAL_13434e4b_4_k_cu_db863e1e_115444cuda3std6ranges3__45__cpo4swapE)
_ZN40_INTERNAL_13434e4b_4_k_cu_db863e1e_115444cuda3std6ranges3__45__cpo4swapE:
	.zero		1
.L_8:


//--------------------- .nv.constant0._ZN7cutlass13device_kernelINS_4gemm6kernel13GemmUniversalIN4cute5tupleIJiiiiEEENS1_10collective13CollectiveMmaINS1_34MainloopSm90TmaGmmaWarpSpecializedILi2ENS5_IJNS4_1CILi1EEESB_SB_EEENS1_35KernelTmaWarpSpecializedCooperativeEEENS5_IJNSA_ILi128EEENSA_ILi240EEESF_EEENS_6half_tENS5_IJlSB_lEEESI_SJ_NS4_8TiledMMAINS4_8MMA_AtomIJNS4_4SM904GMMA25MMA_64x16x16_F32F16F16_SSILNSN_5MajorE0ELSP_0ELNSN_7ScaleInE1ELSQ_1EEEEEENS4_6LayoutINS5_IJNSA_ILi2EEESB_SB_EEENS5_IJSB_NSA_ILi0EEESW_EEEEENS5_IJNS4_10UnderscoreESZ_SZ_EEEEENS4_13SM90_TMA_LOADENS4_14ComposedLayoutINS4_7SwizzleILi3ELi4ELi3EEENS4_18smem_ptr_flag_bitsILi16EEENST_INS5_IJNSA_ILi8EEENSA_ILi64EEEEEENS5_IJS19_SB_EEEEEEEvNS4_8identityES12_S1D_vS1E_EENS_8epilogue10collective6detail29Sm90TmaWarpSpecializedAdapterINS1H_15DefaultEpilogueISI_SJ_SJ_NS1G_6thread17LinearCombinationISI_Li1EffLNS1L_9ScaleType4KindE0ELNS_15FloatRoundStyleE2ESI_EENS1_15EpilogueDefaultEEEEEvvEEEEvNT_6ParamsE --------------------------
	.section	.nv.constant0._ZN7cutlass13device_kernelINS_4gemm6kernel13GemmUniversalIN4cute5tupleIJiiiiEEENS1_10collective13CollectiveMmaINS1_34MainloopSm90TmaGmmaWarpSpecializedILi2ENS5_IJNS4_1CILi1EEESB_SB_EEENS1_35KernelTmaWarpSpecializedCooperativeEEENS5_IJNSA_ILi128EEENSA_ILi240EEESF_EEENS_6half_tENS5_IJlSB_lEEESI_SJ_NS4_8TiledMMAINS4_8MMA_AtomIJNS4_4SM904GMMA25MMA_64x16x16_F32F16F16_SSILNSN_5MajorE0ELSP_0ELNSN_7ScaleInE1ELSQ_1EEEEEENS4_6LayoutINS5_IJNSA_ILi2EEESB_SB_EEENS5_IJSB_NSA_ILi0EEESW_EEEEENS5_IJNS4_10UnderscoreESZ_SZ_EEEEENS4_13SM90_TMA_LOADENS4_14ComposedLayoutINS4_7SwizzleILi3ELi4ELi3EEENS4_18smem_ptr_flag_bitsILi16EEENST_INS5_IJNSA_ILi8EEENSA_ILi64EEEEEENS5_IJS19_SB_EEEEEEEvNS4_8identityES12_S1D_vS1E_EENS_8epilogue10collective6detail29Sm90TmaWarpSpecializedAdapterINS1H_15DefaultEpilogueISI_SJ_SJ_NS1G_6thread17LinearCombinationISI_Li1EffLNS1L_9ScaleType4KindE0ELNS_15FloatRoundStyleE2ESI_EENS1_15EpilogueDefaultEEEEEvvEEEEvNT_6ParamsE,"a",@progbits
	.sectionflags	@""
	.align	4
.nv.constant0._ZN7cutlass13device_kernelINS_4gemm6kernel13GemmUniversalIN4cute5tupleIJiiiiEEENS1_10collective13CollectiveMmaINS1_34MainloopSm90TmaGmmaWarpSpecializedILi2ENS5_IJNS4_1CILi1EEESB_SB_EEENS1_35KernelTmaWarpSpecializedCooperativeEEENS5_IJNSA_ILi128EEENSA_ILi240EEESF_EEENS_6half_tENS5_IJlSB_lEEESI_SJ_NS4_8TiledMMAINS4_8MMA_AtomIJNS4_4SM904GMMA25MMA_64x16x16_F32F16F16_SSILNSN_5MajorE0ELSP_0ELNSN_7ScaleInE1ELSQ_1EEEEEENS4_6LayoutINS5_IJNSA_ILi2EEESB_SB_EEENS5_IJSB_NSA_ILi0EEESW_EEEEENS5_IJNS4_10UnderscoreESZ_SZ_EEEEENS4_13SM90_TMA_LOADENS4_14ComposedLayoutINS4_7SwizzleILi3ELi4ELi3EEENS4_18smem_ptr_flag_bitsILi16EEENST_INS5_IJNSA_ILi8EEENSA_ILi64EEEEEENS5_IJS19_SB_EEEEEEEvNS4_8identityES12_S1D_vS1E_EENS_8epilogue10collective6detail29Sm90TmaWarpSpecializedAdapterINS1H_15DefaultEpilogueISI_SJ_SJ_NS1G_6thread17LinearCombinationISI_Li1EffLNS1L_9ScaleType4KindE0ELNS_15FloatRoundStyleE2ESI_EENS1_15EpilogueDefaultEEEEEvvEEEEvNT_6ParamsE:
	.zero		1664


//--------------------- SYMBOLS --------------------------

	.type		.nv.reservedSmem.offset0,@object
	.size		.nv.reservedSmem.offset0,0x4
	.type		__assertfail,@function
